//
// Generated by NVIDIA NVVM Compiler
//
// Compiler Build ID: CL-36424714
// Cuda compilation tools, release 13.0, V13.0.88
// Based on NVVM 20.0.0
//

.version 9.0
.target sm_100
.address_size 64

	// .globl	_Z9to_real_pPA2_fPdi
// _ZZ4sumPPdS_iE5cache has been demoted

.visible .entry _Z9to_real_pPA2_fPdi(
	.param .u64 .ptr .align 1 _Z9to_real_pPA2_fPdi_param_0,
	.param .u64 .ptr .align 1 _Z9to_real_pPA2_fPdi_param_1,
	.param .u32 _Z9to_real_pPA2_fPdi_param_2
)
{
	.reg .pred 	%p<15>;
	.reg .b32 	%r<35>;
	.reg .b32 	%f<32>;
	.reg .b64 	%rd<43>;
	.reg .b64 	%fd<32>;

	ld.param.u64 	%rd13, [_Z9to_real_pPA2_fPdi_param_0];
	ld.param.u64 	%rd14, [_Z9to_real_pPA2_fPdi_param_1];
	ld.param.u32 	%r20, [_Z9to_real_pPA2_fPdi_param_2];
	cvta.to.global.u64 	%rd1, %rd14;
	cvta.to.global.u64 	%rd2, %rd13;
	mov.u32 	%r21, %tid.x;
	shr.u32 	%r22, %r20, 31;
	add.s32 	%r23, %r20, %r22;
	shr.s32 	%r24, %r23, 1;
	mul.lo.s32 	%r30, %r24, %r21;
	add.s32 	%r25, %r30, %r24;
	setp.eq.s32 	%p1, %r21, 1;
	selp.b32 	%r2, %r20, %r25, %p1;
	setp.ge.s32 	%p2, %r30, %r2;
	setp.lt.s32 	%p3, %r20, 1;
	or.pred  	%p4, %p2, %p3;
	@%p4 bra 	$L__BB0_16;
	and.b32  	%r3, %r20, 15;
	add.s32 	%r4, %r3, -1;
	and.b32  	%r5, %r20, 7;
	add.s32 	%r6, %r5, -1;
	and.b32  	%r7, %r20, 2147483632;
	and.b32  	%r8, %r20, 3;
	neg.s32 	%r9, %r7;
	add.s64 	%rd3, %rd1, 64;
	add.s64 	%rd4, %rd2, 64;
$L__BB0_2:
	setp.lt.u32 	%p5, %r20, 16;
	mul.lo.s32 	%r11, %r30, %r20;
	mov.b32 	%r33, 0;
	@%p5 bra 	$L__BB0_5;
	mul.wide.u32 	%rd15, %r11, 8;
	add.s64 	%rd42, %rd3, %rd15;
	add.s64 	%rd41, %rd4, %rd15;
	mov.u32 	%r31, %r9;
$L__BB0_4:
	.pragma "nounroll";
	ld.global.f32 	%f1, [%rd41+-64];
	cvt.f64.f32 	%fd1, %f1;
	st.global.f64 	[%rd42+-64], %fd1;
	ld.global.f32 	%f2, [%rd41+-56];
	cvt.f64.f32 	%fd2, %f2;
	st.global.f64 	[%rd42+-56], %fd2;
	ld.global.f32 	%f3, [%rd41+-48];
	cvt.f64.f32 	%fd3, %f3;
	st.global.f64 	[%rd42+-48], %fd3;
	ld.global.f32 	%f4, [%rd41+-40];
	cvt.f64.f32 	%fd4, %f4;
	st.global.f64 	[%rd42+-40], %fd4;
	ld.global.f32 	%f5, [%rd41+-32];
	cvt.f64.f32 	%fd5, %f5;
	st.global.f64 	[%rd42+-32], %fd5;
	ld.global.f32 	%f6, [%rd41+-24];
	cvt.f64.f32 	%fd6, %f6;
	st.global.f64 	[%rd42+-24], %fd6;
	ld.global.f32 	%f7, [%rd41+-16];
	cvt.f64.f32 	%fd7, %f7;
	st.global.f64 	[%rd42+-16], %fd7;
	ld.global.f32 	%f8, [%rd41+-8];
	cvt.f64.f32 	%fd8, %f8;
	st.global.f64 	[%rd42+-8], %fd8;
	ld.global.f32 	%f9, [%rd41];
	cvt.f64.f32 	%fd9, %f9;
	st.global.f64 	[%rd42], %fd9;
	ld.global.f32 	%f10, [%rd41+8];
	cvt.f64.f32 	%fd10, %f10;
	st.global.f64 	[%rd42+8], %fd10;
	ld.global.f32 	%f11, [%rd41+16];
	cvt.f64.f32 	%fd11, %f11;
	st.global.f64 	[%rd42+16], %fd11;
	ld.global.f32 	%f12, [%rd41+24];
	cvt.f64.f32 	%fd12, %f12;
	st.global.f64 	[%rd42+24], %fd12;
	ld.global.f32 	%f13, [%rd41+32];
	cvt.f64.f32 	%fd13, %f13;
	st.global.f64 	[%rd42+32], %fd13;
	ld.global.f32 	%f14, [%rd41+40];
	cvt.f64.f32 	%fd14, %f14;
	st.global.f64 	[%rd42+40], %fd14;
	ld.global.f32 	%f15, [%rd41+48];
	cvt.f64.f32 	%fd15, %f15;
	st.global.f64 	[%rd42+48], %fd15;
	ld.global.f32 	%f16, [%rd41+56];
	cvt.f64.f32 	%fd16, %f16;
	st.global.f64 	[%rd42+56], %fd16;
	add.s32 	%r31, %r31, 16;
	add.s64 	%rd42, %rd42, 128;
	add.s64 	%rd41, %rd41, 128;
	setp.eq.s32 	%p6, %r31, 0;
	mov.u32 	%r33, %r7;
	@%p6 bra 	$L__BB0_5;
	bra.uni 	$L__BB0_4;
$L__BB0_5:
	setp.eq.s32 	%p7, %r3, 0;
	@%p7 bra 	$L__BB0_15;
	setp.lt.u32 	%p8, %r4, 7;
	@%p8 bra 	$L__BB0_8;
	add.s32 	%r27, %r33, %r11;
	mul.wide.u32 	%rd16, %r27, 8;
	add.s64 	%rd17, %rd2, %rd16;
	ld.global.f32 	%f17, [%rd17];
	cvt.f64.f32 	%fd17, %f17;
	add.s64 	%rd18, %rd1, %rd16;
	st.global.f64 	[%rd18], %fd17;
	cvt.u64.u32 	%rd19, %r11;
	cvt.u64.u32 	%rd20, %r33;
	add.s64 	%rd21, %rd20, %rd19;
	shl.b64 	%rd22, %rd21, 3;
	add.s64 	%rd23, %rd2, %rd22;
	ld.global.f32 	%f18, [%rd23+8];
	cvt.f64.f32 	%fd18, %f18;
	add.s64 	%rd24, %rd1, %rd22;
	st.global.f64 	[%rd24+8], %fd18;
	ld.global.f32 	%f19, [%rd23+16];
	cvt.f64.f32 	%fd19, %f19;
	st.global.f64 	[%rd24+16], %fd19;
	ld.global.f32 	%f20, [%rd23+24];
	cvt.f64.f32 	%fd20, %f20;
	st.global.f64 	[%rd24+24], %fd20;
	ld.global.f32 	%f21, [%rd23+32];
	cvt.f64.f32 	%fd21, %f21;
	st.global.f64 	[%rd24+32], %fd21;
	ld.global.f32 	%f22, [%rd23+40];
	cvt.f64.f32 	%fd22, %f22;
	st.global.f64 	[%rd24+40], %fd22;
	ld.global.f32 	%f23, [%rd23+48];
	cvt.f64.f32 	%fd23, %f23;
	st.global.f64 	[%rd24+48], %fd23;
	ld.global.f32 	%f24, [%rd23+56];
	cvt.f64.f32 	%fd24, %f24;
	st.global.f64 	[%rd24+56], %fd24;
	add.s32 	%r33, %r33, 8;
$L__BB0_8:
	setp.eq.s32 	%p9, %r5, 0;
	@%p9 bra 	$L__BB0_15;
	setp.lt.u32 	%p10, %r6, 3;
	@%p10 bra 	$L__BB0_11;
	add.s32 	%r28, %r33, %r11;
	mul.wide.u32 	%rd25, %r28, 8;
	add.s64 	%rd26, %rd2, %rd25;
	ld.global.f32 	%f25, [%rd26];
	cvt.f64.f32 	%fd25, %f25;
	add.s64 	%rd27, %rd1, %rd25;
	st.global.f64 	[%rd27], %fd25;
	cvt.u64.u32 	%rd28, %r11;
	cvt.u64.u32 	%rd29, %r33;
	add.s64 	%rd30, %rd29, %rd28;
	shl.b64 	%rd31, %rd30, 3;
	add.s64 	%rd32, %rd2, %rd31;
	ld.global.f32 	%f26, [%rd32+8];
	cvt.f64.f32 	%fd26, %f26;
	add.s64 	%rd33, %rd1, %rd31;
	st.global.f64 	[%rd33+8], %fd26;
	ld.global.f32 	%f27, [%rd32+16];
	cvt.f64.f32 	%fd27, %f27;
	st.global.f64 	[%rd33+16], %fd27;
	ld.global.f32 	%f28, [%rd32+24];
	cvt.f64.f32 	%fd28, %f28;
	st.global.f64 	[%rd33+24], %fd28;
	add.s32 	%r33, %r33, 4;
$L__BB0_11:
	setp.eq.s32 	%p11, %r8, 0;
	@%p11 bra 	$L__BB0_15;
	setp.eq.s32 	%p12, %r8, 1;
	add.s32 	%r29, %r33, %r11;
	mul.wide.u32 	%rd34, %r29, 8;
	add.s64 	%rd35, %rd2, %rd34;
	ld.global.f32 	%f29, [%rd35];
	cvt.f64.f32 	%fd29, %f29;
	add.s64 	%rd36, %rd1, %rd34;
	st.global.f64 	[%rd36], %fd29;
	@%p12 bra 	$L__BB0_15;
	setp.eq.s32 	%p13, %r8, 2;
	cvt.u64.u32 	%rd37, %r11;
	cvt.u64.u32 	%rd38, %r33;
	add.s64 	%rd39, %rd38, %rd37;
	shl.b64 	%rd40, %rd39, 3;
	add.s64 	%rd11, %rd2, %rd40;
	ld.global.f32 	%f30, [%rd11+8];
	cvt.f64.f32 	%fd30, %f30;
	add.s64 	%rd12, %rd1, %rd40;
	st.global.f64 	[%rd12+8], %fd30;
	@%p13 bra 	$L__BB0_15;
	ld.global.f32 	%f31, [%rd11+16];
	cvt.f64.f32 	%fd31, %f31;
	st.global.f64 	[%rd12+16], %fd31;
$L__BB0_15:
	add.s32 	%r30, %r30, 1;
	setp.ne.s32 	%p14, %r30, %r2;
	@%p14 bra 	$L__BB0_2;
$L__BB0_16:
	ret;

}
	// .globl	_Z7scale_pPA2_fi
.visible .entry _Z7scale_pPA2_fi(
	.param .u64 .ptr .align 1 _Z7scale_pPA2_fi_param_0,
	.param .u32 _Z7scale_pPA2_fi_param_1
)
{
	.reg .pred 	%p<14>;
	.reg .b32 	%r<36>;
	.reg .b32 	%f<64>;
	.reg .b64 	%rd<30>;

	ld.param.u64 	%rd7, [_Z7scale_pPA2_fi_param_0];
	ld.param.u32 	%r20, [_Z7scale_pPA2_fi_param_1];
	cvta.to.global.u64 	%rd1, %rd7;
	mov.u32 	%r21, %tid.x;
	shr.u32 	%r22, %r20, 31;
	add.s32 	%r23, %r20, %r22;
	shr.s32 	%r24, %r23, 1;
	mul.lo.s32 	%r31, %r24, %r21;
	add.s32 	%r25, %r31, %r24;
	setp.eq.s32 	%p1, %r21, 1;
	selp.b32 	%r2, %r20, %r25, %p1;
	setp.ge.s32 	%p2, %r31, %r2;
	@%p2 bra 	$L__BB1_17;
	mul.lo.s32 	%r26, %r20, %r20;
	setp.lt.s32 	%p3, %r20, 1;
	cvt.rn.f32.u32 	%f1, %r26;
	@%p3 bra 	$L__BB1_17;
	and.b32  	%r3, %r20, 15;
	add.s32 	%r4, %r3, -1;
	and.b32  	%r5, %r20, 7;
	add.s32 	%r6, %r5, -1;
	and.b32  	%r7, %r20, 2147483632;
	and.b32  	%r8, %r20, 3;
	neg.s32 	%r9, %r7;
	add.s64 	%rd2, %rd1, 64;
$L__BB1_3:
	setp.lt.u32 	%p4, %r20, 16;
	mul.lo.s32 	%r11, %r31, %r20;
	mov.b32 	%r34, 0;
	@%p4 bra 	$L__BB1_6;
	mul.wide.u32 	%rd8, %r11, 8;
	add.s64 	%rd29, %rd2, %rd8;
	mov.u32 	%r32, %r9;
$L__BB1_5:
	.pragma "nounroll";
	ld.global.f32 	%f2, [%rd29+-64];
	div.rn.f32 	%f3, %f2, %f1;
	st.global.f32 	[%rd29+-64], %f3;
	ld.global.f32 	%f4, [%rd29+-56];
	div.rn.f32 	%f5, %f4, %f1;
	st.global.f32 	[%rd29+-56], %f5;
	ld.global.f32 	%f6, [%rd29+-48];
	div.rn.f32 	%f7, %f6, %f1;
	st.global.f32 	[%rd29+-48], %f7;
	ld.global.f32 	%f8, [%rd29+-40];
	div.rn.f32 	%f9, %f8, %f1;
	st.global.f32 	[%rd29+-40], %f9;
	ld.global.f32 	%f10, [%rd29+-32];
	div.rn.f32 	%f11, %f10, %f1;
	st.global.f32 	[%rd29+-32], %f11;
	ld.global.f32 	%f12, [%rd29+-24];
	div.rn.f32 	%f13, %f12, %f1;
	st.global.f32 	[%rd29+-24], %f13;
	ld.global.f32 	%f14, [%rd29+-16];
	div.rn.f32 	%f15, %f14, %f1;
	st.global.f32 	[%rd29+-16], %f15;
	ld.global.f32 	%f16, [%rd29+-8];
	div.rn.f32 	%f17, %f16, %f1;
	st.global.f32 	[%rd29+-8], %f17;
	ld.global.f32 	%f18, [%rd29];
	div.rn.f32 	%f19, %f18, %f1;
	st.global.f32 	[%rd29], %f19;
	ld.global.f32 	%f20, [%rd29+8];
	div.rn.f32 	%f21, %f20, %f1;
	st.global.f32 	[%rd29+8], %f21;
	ld.global.f32 	%f22, [%rd29+16];
	div.rn.f32 	%f23, %f22, %f1;
	st.global.f32 	[%rd29+16], %f23;
	ld.global.f32 	%f24, [%rd29+24];
	div.rn.f32 	%f25, %f24, %f1;
	st.global.f32 	[%rd29+24], %f25;
	ld.global.f32 	%f26, [%rd29+32];
	div.rn.f32 	%f27, %f26, %f1;
	st.global.f32 	[%rd29+32], %f27;
	ld.global.f32 	%f28, [%rd29+40];
	div.rn.f32 	%f29, %f28, %f1;
	st.global.f32 	[%rd29+40], %f29;
	ld.global.f32 	%f30, [%rd29+48];
	div.rn.f32 	%f31, %f30, %f1;
	st.global.f32 	[%rd29+48], %f31;
	ld.global.f32 	%f32, [%rd29+56];
	div.rn.f32 	%f33, %f32, %f1;
	st.global.f32 	[%rd29+56], %f33;
	add.s32 	%r32, %r32, 16;
	add.s64 	%rd29, %rd29, 128;
	setp.eq.s32 	%p5, %r32, 0;
	mov.u32 	%r34, %r7;
	@%p5 bra 	$L__BB1_6;
	bra.uni 	$L__BB1_5;
$L__BB1_6:
	setp.eq.s32 	%p6, %r3, 0;
	@%p6 bra 	$L__BB1_16;
	setp.lt.u32 	%p7, %r4, 7;
	@%p7 bra 	$L__BB1_9;
	add.s32 	%r28, %r34, %r11;
	mul.wide.u32 	%rd9, %r28, 8;
	add.s64 	%rd10, %rd1, %rd9;
	ld.global.f32 	%f34, [%rd10];
	div.rn.f32 	%f35, %f34, %f1;
	st.global.f32 	[%rd10], %f35;
	cvt.u64.u32 	%rd11, %r11;
	cvt.u64.u32 	%rd12, %r34;
	add.s64 	%rd13, %rd12, %rd11;
	shl.b64 	%rd14, %rd13, 3;
	add.s64 	%rd15, %rd1, %rd14;
	ld.global.f32 	%f36, [%rd15+8];
	div.rn.f32 	%f37, %f36, %f1;
	st.global.f32 	[%rd15+8], %f37;
	ld.global.f32 	%f38, [%rd15+16];
	div.rn.f32 	%f39, %f38, %f1;
	st.global.f32 	[%rd15+16], %f39;
	ld.global.f32 	%f40, [%rd15+24];
	div.rn.f32 	%f41, %f40, %f1;
	st.global.f32 	[%rd15+24], %f41;
	ld.global.f32 	%f42, [%rd15+32];
	div.rn.f32 	%f43, %f42, %f1;
	st.global.f32 	[%rd15+32], %f43;
	ld.global.f32 	%f44, [%rd15+40];
	div.rn.f32 	%f45, %f44, %f1;
	st.global.f32 	[%rd15+40], %f45;
	ld.global.f32 	%f46, [%rd15+48];
	div.rn.f32 	%f47, %f46, %f1;
	st.global.f32 	[%rd15+48], %f47;
	ld.global.f32 	%f48, [%rd15+56];
	div.rn.f32 	%f49, %f48, %f1;
	st.global.f32 	[%rd15+56], %f49;
	add.s32 	%r34, %r34, 8;
$L__BB1_9:
	setp.eq.s32 	%p8, %r5, 0;
	@%p8 bra 	$L__BB1_16;
	setp.lt.u32 	%p9, %r6, 3;
	@%p9 bra 	$L__BB1_12;
	add.s32 	%r29, %r34, %r11;
	mul.wide.u32 	%rd16, %r29, 8;
	add.s64 	%rd17, %rd1, %rd16;
	ld.global.f32 	%f50, [%rd17];
	div.rn.f32 	%f51, %f50, %f1;
	st.global.f32 	[%rd17], %f51;
	cvt.u64.u32 	%rd18, %r11;
	cvt.u64.u32 	%rd19, %r34;
	add.s64 	%rd20, %rd19, %rd18;
	shl.b64 	%rd21, %rd20, 3;
	add.s64 	%rd22, %rd1, %rd21;
	ld.global.f32 	%f52, [%rd22+8];
	div.rn.f32 	%f53, %f52, %f1;
	st.global.f32 	[%rd22+8], %f53;
	ld.global.f32 	%f54, [%rd22+16];
	div.rn.f32 	%f55, %f54, %f1;
	st.global.f32 	[%rd22+16], %f55;
	ld.global.f32 	%f56, [%rd22+24];
	div.rn.f32 	%f57, %f56, %f1;
	st.global.f32 	[%rd22+24], %f57;
	add.s32 	%r34, %r34, 4;
$L__BB1_12:
	setp.eq.s32 	%p10, %r8, 0;
	@%p10 bra 	$L__BB1_16;
	setp.eq.s32 	%p11, %r8, 1;
	add.s32 	%r30, %r34, %r11;
	mul.wide.u32 	%rd23, %r30, 8;
	add.s64 	%rd24, %rd1, %rd23;
	ld.global.f32 	%f58, [%rd24];
	div.rn.f32 	%f59, %f58, %f1;
	st.global.f32 	[%rd24], %f59;
	@%p11 bra 	$L__BB1_16;
	setp.eq.s32 	%p12, %r8, 2;
	cvt.u64.u32 	%rd25, %r11;
	cvt.u64.u32 	%rd26, %r34;
	add.s64 	%rd27, %rd26, %rd25;
	shl.b64 	%rd28, %rd27, 3;
	add.s64 	%rd6, %rd1, %rd28;
	ld.global.f32 	%f60, [%rd6+8];
	div.rn.f32 	%f61, %f60, %f1;
	st.global.f32 	[%rd6+8], %f61;
	@%p12 bra 	$L__BB1_16;
	ld.global.f32 	%f62, [%rd6+16];
	div.rn.f32 	%f63, %f62, %f1;
	st.global.f32 	[%rd6+16], %f63;
$L__BB1_16:
	add.s32 	%r31, %r31, 1;
	setp.ne.s32 	%p13, %r31, %r2;
	@%p13 bra 	$L__BB1_3;
$L__BB1_17:
	ret;

}
	// .globl	_Z12conv_complexPdPA2_fi
.visible .entry _Z12conv_complexPdPA2_fi(
	.param .u64 .ptr .align 1 _Z12conv_complexPdPA2_fi_param_0,
	.param .u64 .ptr .align 1 _Z12conv_complexPdPA2_fi_param_1,
	.param .u32 _Z12conv_complexPdPA2_fi_param_2
)
{
	.reg .pred 	%p<15>;
	.reg .b32 	%r<35>;
	.reg .b32 	%f<32>;
	.reg .b64 	%rd<43>;
	.reg .b64 	%fd<32>;

	ld.param.u64 	%rd13, [_Z12conv_complexPdPA2_fi_param_0];
	ld.param.u64 	%rd14, [_Z12conv_complexPdPA2_fi_param_1];
	ld.param.u32 	%r20, [_Z12conv_complexPdPA2_fi_param_2];
	cvta.to.global.u64 	%rd1, %rd14;
	cvta.to.global.u64 	%rd2, %rd13;
	mov.u32 	%r21, %tid.x;
	shr.u32 	%r22, %r20, 31;
	add.s32 	%r23, %r20, %r22;
	shr.s32 	%r24, %r23, 1;
	mul.lo.s32 	%r30, %r24, %r21;
	add.s32 	%r25, %r30, %r24;
	setp.eq.s32 	%p1, %r21, 1;
	selp.b32 	%r2, %r20, %r25, %p1;
	setp.ge.s32 	%p2, %r30, %r2;
	setp.lt.s32 	%p3, %r20, 1;
	or.pred  	%p4, %p2, %p3;
	@%p4 bra 	$L__BB2_16;
	and.b32  	%r3, %r20, 15;
	add.s32 	%r4, %r3, -1;
	and.b32  	%r5, %r20, 7;
	add.s32 	%r6, %r5, -1;
	and.b32  	%r7, %r20, 2147483632;
	and.b32  	%r8, %r20, 3;
	neg.s32 	%r9, %r7;
	add.s64 	%rd3, %rd1, 64;
	add.s64 	%rd4, %rd2, 64;
$L__BB2_2:
	setp.lt.u32 	%p5, %r20, 16;
	mul.lo.s32 	%r11, %r30, %r20;
	mov.b32 	%r33, 0;
	@%p5 bra 	$L__BB2_5;
	mul.wide.u32 	%rd15, %r11, 8;
	add.s64 	%rd42, %rd3, %rd15;
	add.s64 	%rd41, %rd4, %rd15;
	mov.u32 	%r31, %r9;
$L__BB2_4:
	.pragma "nounroll";
	ld.global.f64 	%fd1, [%rd41+-64];
	cvt.rn.f32.f64 	%f1, %fd1;
	st.global.f32 	[%rd42+-64], %f1;
	ld.global.f64 	%fd2, [%rd41+-56];
	cvt.rn.f32.f64 	%f2, %fd2;
	st.global.f32 	[%rd42+-56], %f2;
	ld.global.f64 	%fd3, [%rd41+-48];
	cvt.rn.f32.f64 	%f3, %fd3;
	st.global.f32 	[%rd42+-48], %f3;
	ld.global.f64 	%fd4, [%rd41+-40];
	cvt.rn.f32.f64 	%f4, %fd4;
	st.global.f32 	[%rd42+-40], %f4;
	ld.global.f64 	%fd5, [%rd41+-32];
	cvt.rn.f32.f64 	%f5, %fd5;
	st.global.f32 	[%rd42+-32], %f5;
	ld.global.f64 	%fd6, [%rd41+-24];
	cvt.rn.f32.f64 	%f6, %fd6;
	st.global.f32 	[%rd42+-24], %f6;
	ld.global.f64 	%fd7, [%rd41+-16];
	cvt.rn.f32.f64 	%f7, %fd7;
	st.global.f32 	[%rd42+-16], %f7;
	ld.global.f64 	%fd8, [%rd41+-8];
	cvt.rn.f32.f64 	%f8, %fd8;
	st.global.f32 	[%rd42+-8], %f8;
	ld.global.f64 	%fd9, [%rd41];
	cvt.rn.f32.f64 	%f9, %fd9;
	st.global.f32 	[%rd42], %f9;
	ld.global.f64 	%fd10, [%rd41+8];
	cvt.rn.f32.f64 	%f10, %fd10;
	st.global.f32 	[%rd42+8], %f10;
	ld.global.f64 	%fd11, [%rd41+16];
	cvt.rn.f32.f64 	%f11, %fd11;
	st.global.f32 	[%rd42+16], %f11;
	ld.global.f64 	%fd12, [%rd41+24];
	cvt.rn.f32.f64 	%f12, %fd12;
	st.global.f32 	[%rd42+24], %f12;
	ld.global.f64 	%fd13, [%rd41+32];
	cvt.rn.f32.f64 	%f13, %fd13;
	st.global.f32 	[%rd42+32], %f13;
	ld.global.f64 	%fd14, [%rd41+40];
	cvt.rn.f32.f64 	%f14, %fd14;
	st.global.f32 	[%rd42+40], %f14;
	ld.global.f64 	%fd15, [%rd41+48];
	cvt.rn.f32.f64 	%f15, %fd15;
	st.global.f32 	[%rd42+48], %f15;
	ld.global.f64 	%fd16, [%rd41+56];
	cvt.rn.f32.f64 	%f16, %fd16;
	st.global.f32 	[%rd42+56], %f16;
	add.s32 	%r31, %r31, 16;
	add.s64 	%rd42, %rd42, 128;
	add.s64 	%rd41, %rd41, 128;
	setp.eq.s32 	%p6, %r31, 0;
	mov.u32 	%r33, %r7;
	@%p6 bra 	$L__BB2_5;
	bra.uni 	$L__BB2_4;
$L__BB2_5:
	setp.eq.s32 	%p7, %r3, 0;
	@%p7 bra 	$L__BB2_15;
	setp.lt.u32 	%p8, %r4, 7;
	@%p8 bra 	$L__BB2_8;
	add.s32 	%r27, %r33, %r11;
	mul.wide.u32 	%rd16, %r27, 8;
	add.s64 	%rd17, %rd2, %rd16;
	ld.global.f64 	%fd17, [%rd17];
	cvt.rn.f32.f64 	%f17, %fd17;
	add.s64 	%rd18, %rd1, %rd16;
	st.global.f32 	[%rd18], %f17;
	cvt.u64.u32 	%rd19, %r11;
	cvt.u64.u32 	%rd20, %r33;
	add.s64 	%rd21, %rd20, %rd19;
	shl.b64 	%rd22, %rd21, 3;
	add.s64 	%rd23, %rd2, %rd22;
	ld.global.f64 	%fd18, [%rd23+8];
	cvt.rn.f32.f64 	%f18, %fd18;
	add.s64 	%rd24, %rd1, %rd22;
	st.global.f32 	[%rd24+8], %f18;
	ld.global.f64 	%fd19, [%rd23+16];
	cvt.rn.f32.f64 	%f19, %fd19;
	st.global.f32 	[%rd24+16], %f19;
	ld.global.f64 	%fd20, [%rd23+24];
	cvt.rn.f32.f64 	%f20, %fd20;
	st.global.f32 	[%rd24+24], %f20;
	ld.global.f64 	%fd21, [%rd23+32];
	cvt.rn.f32.f64 	%f21, %fd21;
	st.global.f32 	[%rd24+32], %f21;
	ld.global.f64 	%fd22, [%rd23+40];
	cvt.rn.f32.f64 	%f22, %fd22;
	st.global.f32 	[%rd24+40], %f22;
	ld.global.f64 	%fd23, [%rd23+48];
	cvt.rn.f32.f64 	%f23, %fd23;
	st.global.f32 	[%rd24+48], %f23;
	ld.global.f64 	%fd24, [%rd23+56];
	cvt.rn.f32.f64 	%f24, %fd24;
	st.global.f32 	[%rd24+56], %f24;
	add.s32 	%r33, %r33, 8;
$L__BB2_8:
	setp.eq.s32 	%p9, %r5, 0;
	@%p9 bra 	$L__BB2_15;
	setp.lt.u32 	%p10, %r6, 3;
	@%p10 bra 	$L__BB2_11;
	add.s32 	%r28, %r33, %r11;
	mul.wide.u32 	%rd25, %r28, 8;
	add.s64 	%rd26, %rd2, %rd25;
	ld.global.f64 	%fd25, [%rd26];
	cvt.rn.f32.f64 	%f25, %fd25;
	add.s64 	%rd27, %rd1, %rd25;
	st.global.f32 	[%rd27], %f25;
	cvt.u64.u32 	%rd28, %r11;
	cvt.u64.u32 	%rd29, %r33;
	add.s64 	%rd30, %rd29, %rd28;
	shl.b64 	%rd31, %rd30, 3;
	add.s64 	%rd32, %rd2, %rd31;
	ld.global.f64 	%fd26, [%rd32+8];
	cvt.rn.f32.f64 	%f26, %fd26;
	add.s64 	%rd33, %rd1, %rd31;
	st.global.f32 	[%rd33+8], %f26;
	ld.global.f64 	%fd27, [%rd32+16];
	cvt.rn.f32.f64 	%f27, %fd27;
	st.global.f32 	[%rd33+16], %f27;
	ld.global.f64 	%fd28, [%rd32+24];
	cvt.rn.f32.f64 	%f28, %fd28;
	st.global.f32 	[%rd33+24], %f28;
	add.s32 	%r33, %r33, 4;
$L__BB2_11:
	setp.eq.s32 	%p11, %r8, 0;
	@%p11 bra 	$L__BB2_15;
	setp.eq.s32 	%p12, %r8, 1;
	add.s32 	%r29, %r33, %r11;
	mul.wide.u32 	%rd34, %r29, 8;
	add.s64 	%rd35, %rd2, %rd34;
	ld.global.f64 	%fd29, [%rd35];
	cvt.rn.f32.f64 	%f29, %fd29;
	add.s64 	%rd36, %rd1, %rd34;
	st.global.f32 	[%rd36], %f29;
	@%p12 bra 	$L__BB2_15;
	setp.eq.s32 	%p13, %r8, 2;
	cvt.u64.u32 	%rd37, %r11;
	cvt.u64.u32 	%rd38, %r33;
	add.s64 	%rd39, %rd38, %rd37;
	shl.b64 	%rd40, %rd39, 3;
	add.s64 	%rd11, %rd2, %rd40;
	ld.global.f64 	%fd30, [%rd11+8];
	cvt.rn.f32.f64 	%f30, %fd30;
	add.s64 	%rd12, %rd1, %rd40;
	st.global.f32 	[%rd12+8], %f30;
	@%p13 bra 	$L__BB2_15;
	ld.global.f64 	%fd31, [%rd11+16];
	cvt.rn.f32.f64 	%f31, %fd31;
	st.global.f32 	[%rd12+16], %f31;
$L__BB2_15:
	add.s32 	%r30, %r30, 1;
	setp.ne.s32 	%p14, %r30, %r2;
	@%p14 bra 	$L__BB2_2;
$L__BB2_16:
	ret;

}
	// .globl	_Z17poin_mul_parallelPA2_fS0_S0_i
.visible .entry _Z17poin_mul_parallelPA2_fS0_S0_i(
	.param .u64 .ptr .align 1 _Z17poin_mul_parallelPA2_fS0_S0_i_param_0,
	.param .u64 .ptr .align 1 _Z17poin_mul_parallelPA2_fS0_S0_i_param_1,
	.param .u64 .ptr .align 1 _Z17poin_mul_parallelPA2_fS0_S0_i_param_2,
	.param .u32 _Z17poin_mul_parallelPA2_fS0_S0_i_param_3
)
{
	.reg .pred 	%p<14>;
	.reg .b32 	%r<34>;
	.reg .b32 	%f<196>;
	.reg .b64 	%rd<49>;

	ld.param.u64 	%rd13, [_Z17poin_mul_parallelPA2_fS0_S0_i_param_0];
	ld.param.u64 	%rd14, [_Z17poin_mul_parallelPA2_fS0_S0_i_param_1];
	ld.param.u64 	%rd15, [_Z17poin_mul_parallelPA2_fS0_S0_i_param_2];
	ld.param.u32 	%r16, [_Z17poin_mul_parallelPA2_fS0_S0_i_param_3];
	cvta.to.global.u64 	%rd1, %rd15;
	cvta.to.global.u64 	%rd2, %rd14;
	cvta.to.global.u64 	%rd3, %rd13;
	mov.u32 	%r17, %tid.x;
	shr.u32 	%r18, %r16, 31;
	add.s32 	%r19, %r16, %r18;
	shr.s32 	%r20, %r19, 1;
	mul.lo.s32 	%r29, %r20, %r17;
	add.s32 	%r21, %r29, %r20;
	setp.eq.s32 	%p1, %r17, 1;
	selp.b32 	%r2, %r16, %r21, %p1;
	setp.ge.s32 	%p2, %r29, %r2;
	setp.lt.s32 	%p3, %r16, 1;
	or.pred  	%p4, %p2, %p3;
	@%p4 bra 	$L__BB3_14;
	and.b32  	%r3, %r16, 7;
	and.b32  	%r4, %r16, 2147483640;
	neg.s32 	%r5, %r4;
$L__BB3_2:
	setp.lt.u32 	%p5, %r16, 8;
	mul.lo.s32 	%r7, %r29, %r16;
	mov.b32 	%r32, 0;
	@%p5 bra 	$L__BB3_5;
	mul.wide.u32 	%rd16, %r7, 8;
	add.s64 	%rd17, %rd1, %rd16;
	add.s64 	%rd48, %rd17, 32;
	add.s64 	%rd18, %rd2, %rd16;
	add.s64 	%rd47, %rd18, 32;
	add.s64 	%rd19, %rd3, %rd16;
	add.s64 	%rd46, %rd19, 32;
	mov.u32 	%r30, %r5;
$L__BB3_4:
	.pragma "nounroll";
	ld.global.f32 	%f1, [%rd46+-32];
	ld.global.f32 	%f2, [%rd47+-32];
	mul.f32 	%f3, %f1, %f2;
	ld.global.f32 	%f4, [%rd46+-28];
	ld.global.f32 	%f5, [%rd47+-28];
	mul.f32 	%f6, %f4, %f5;
	sub.f32 	%f7, %f3, %f6;
	st.global.f32 	[%rd48+-32], %f7;
	ld.global.f32 	%f8, [%rd46+-32];
	ld.global.f32 	%f9, [%rd47+-28];
	ld.global.f32 	%f10, [%rd46+-28];
	ld.global.f32 	%f11, [%rd47+-32];
	mul.f32 	%f12, %f10, %f11;
	fma.rn.f32 	%f13, %f8, %f9, %f12;
	st.global.f32 	[%rd48+-28], %f13;
	ld.global.f32 	%f14, [%rd46+-24];
	ld.global.f32 	%f15, [%rd47+-24];
	mul.f32 	%f16, %f14, %f15;
	ld.global.f32 	%f17, [%rd46+-20];
	ld.global.f32 	%f18, [%rd47+-20];
	mul.f32 	%f19, %f17, %f18;
	sub.f32 	%f20, %f16, %f19;
	st.global.f32 	[%rd48+-24], %f20;
	ld.global.f32 	%f21, [%rd46+-24];
	ld.global.f32 	%f22, [%rd47+-20];
	ld.global.f32 	%f23, [%rd46+-20];
	ld.global.f32 	%f24, [%rd47+-24];
	mul.f32 	%f25, %f23, %f24;
	fma.rn.f32 	%f26, %f21, %f22, %f25;
	st.global.f32 	[%rd48+-20], %f26;
	ld.global.f32 	%f27, [%rd46+-16];
	ld.global.f32 	%f28, [%rd47+-16];
	mul.f32 	%f29, %f27, %f28;
	ld.global.f32 	%f30, [%rd46+-12];
	ld.global.f32 	%f31, [%rd47+-12];
	mul.f32 	%f32, %f30, %f31;
	sub.f32 	%f33, %f29, %f32;
	st.global.f32 	[%rd48+-16], %f33;
	ld.global.f32 	%f34, [%rd46+-16];
	ld.global.f32 	%f35, [%rd47+-12];
	ld.global.f32 	%f36, [%rd46+-12];
	ld.global.f32 	%f37, [%rd47+-16];
	mul.f32 	%f38, %f36, %f37;
	fma.rn.f32 	%f39, %f34, %f35, %f38;
	st.global.f32 	[%rd48+-12], %f39;
	ld.global.f32 	%f40, [%rd46+-8];
	ld.global.f32 	%f41, [%rd47+-8];
	mul.f32 	%f42, %f40, %f41;
	ld.global.f32 	%f43, [%rd46+-4];
	ld.global.f32 	%f44, [%rd47+-4];
	mul.f32 	%f45, %f43, %f44;
	sub.f32 	%f46, %f42, %f45;
	st.global.f32 	[%rd48+-8], %f46;
	ld.global.f32 	%f47, [%rd46+-8];
	ld.global.f32 	%f48, [%rd47+-4];
	ld.global.f32 	%f49, [%rd46+-4];
	ld.global.f32 	%f50, [%rd47+-8];
	mul.f32 	%f51, %f49, %f50;
	fma.rn.f32 	%f52, %f47, %f48, %f51;
	st.global.f32 	[%rd48+-4], %f52;
	ld.global.f32 	%f53, [%rd46];
	ld.global.f32 	%f54, [%rd47];
	mul.f32 	%f55, %f53, %f54;
	ld.global.f32 	%f56, [%rd46+4];
	ld.global.f32 	%f57, [%rd47+4];
	mul.f32 	%f58, %f56, %f57;
	sub.f32 	%f59, %f55, %f58;
	st.global.f32 	[%rd48], %f59;
	ld.global.f32 	%f60, [%rd46];
	ld.global.f32 	%f61, [%rd47+4];
	ld.global.f32 	%f62, [%rd46+4];
	ld.global.f32 	%f63, [%rd47];
	mul.f32 	%f64, %f62, %f63;
	fma.rn.f32 	%f65, %f60, %f61, %f64;
	st.global.f32 	[%rd48+4], %f65;
	ld.global.f32 	%f66, [%rd46+8];
	ld.global.f32 	%f67, [%rd47+8];
	mul.f32 	%f68, %f66, %f67;
	ld.global.f32 	%f69, [%rd46+12];
	ld.global.f32 	%f70, [%rd47+12];
	mul.f32 	%f71, %f69, %f70;
	sub.f32 	%f72, %f68, %f71;
	st.global.f32 	[%rd48+8], %f72;
	ld.global.f32 	%f73, [%rd46+8];
	ld.global.f32 	%f74, [%rd47+12];
	ld.global.f32 	%f75, [%rd46+12];
	ld.global.f32 	%f76, [%rd47+8];
	mul.f32 	%f77, %f75, %f76;
	fma.rn.f32 	%f78, %f73, %f74, %f77;
	st.global.f32 	[%rd48+12], %f78;
	ld.global.f32 	%f79, [%rd46+16];
	ld.global.f32 	%f80, [%rd47+16];
	mul.f32 	%f81, %f79, %f80;
	ld.global.f32 	%f82, [%rd46+20];
	ld.global.f32 	%f83, [%rd47+20];
	mul.f32 	%f84, %f82, %f83;
	sub.f32 	%f85, %f81, %f84;
	st.global.f32 	[%rd48+16], %f85;
	ld.global.f32 	%f86, [%rd46+16];
	ld.global.f32 	%f87, [%rd47+20];
	ld.global.f32 	%f88, [%rd46+20];
	ld.global.f32 	%f89, [%rd47+16];
	mul.f32 	%f90, %f88, %f89;
	fma.rn.f32 	%f91, %f86, %f87, %f90;
	st.global.f32 	[%rd48+20], %f91;
	ld.global.f32 	%f92, [%rd46+24];
	ld.global.f32 	%f93, [%rd47+24];
	mul.f32 	%f94, %f92, %f93;
	ld.global.f32 	%f95, [%rd46+28];
	ld.global.f32 	%f96, [%rd47+28];
	mul.f32 	%f97, %f95, %f96;
	sub.f32 	%f98, %f94, %f97;
	st.global.f32 	[%rd48+24], %f98;
	ld.global.f32 	%f99, [%rd46+24];
	ld.global.f32 	%f100, [%rd47+28];
	ld.global.f32 	%f101, [%rd46+28];
	ld.global.f32 	%f102, [%rd47+24];
	mul.f32 	%f103, %f101, %f102;
	fma.rn.f32 	%f104, %f99, %f100, %f103;
	st.global.f32 	[%rd48+28], %f104;
	add.s32 	%r30, %r30, 8;
	add.s64 	%rd48, %rd48, 64;
	add.s64 	%rd47, %rd47, 64;
	add.s64 	%rd46, %rd46, 64;
	setp.eq.s32 	%p6, %r30, 0;
	mov.u32 	%r32, %r4;
	@%p6 bra 	$L__BB3_5;
	bra.uni 	$L__BB3_4;
$L__BB3_5:
	setp.eq.s32 	%p7, %r3, 0;
	@%p7 bra 	$L__BB3_13;
	add.s32 	%r23, %r3, -1;
	setp.lt.u32 	%p8, %r23, 3;
	@%p8 bra 	$L__BB3_8;
	add.s32 	%r24, %r32, %r7;
	mul.wide.u32 	%rd20, %r24, 8;
	add.s64 	%rd21, %rd3, %rd20;
	ld.global.f32 	%f105, [%rd21];
	add.s64 	%rd22, %rd2, %rd20;
	ld.global.f32 	%f106, [%rd22];
	mul.f32 	%f107, %f105, %f106;
	ld.global.f32 	%f108, [%rd21+4];
	ld.global.f32 	%f109, [%rd22+4];
	mul.f32 	%f110, %f108, %f109;
	sub.f32 	%f111, %f107, %f110;
	add.s64 	%rd23, %rd1, %rd20;
	st.global.f32 	[%rd23], %f111;
	ld.global.f32 	%f112, [%rd21];
	ld.global.f32 	%f113, [%rd22+4];
	ld.global.f32 	%f114, [%rd21+4];
	ld.global.f32 	%f115, [%rd22];
	mul.f32 	%f116, %f114, %f115;
	fma.rn.f32 	%f117, %f112, %f113, %f116;
	st.global.f32 	[%rd23+4], %f117;
	cvt.u64.u32 	%rd24, %r7;
	cvt.u64.u32 	%rd25, %r32;
	add.s64 	%rd26, %rd25, %rd24;
	shl.b64 	%rd27, %rd26, 3;
	add.s64 	%rd28, %rd3, %rd27;
	ld.global.f32 	%f118, [%rd28+8];
	add.s64 	%rd29, %rd2, %rd27;
	ld.global.f32 	%f119, [%rd29+8];
	mul.f32 	%f120, %f118, %f119;
	ld.global.f32 	%f121, [%rd28+12];
	ld.global.f32 	%f122, [%rd29+12];
	mul.f32 	%f123, %f121, %f122;
	sub.f32 	%f124, %f120, %f123;
	add.s64 	%rd30, %rd1, %rd27;
	st.global.f32 	[%rd30+8], %f124;
	ld.global.f32 	%f125, [%rd28+8];
	ld.global.f32 	%f126, [%rd29+12];
	ld.global.f32 	%f127, [%rd28+12];
	ld.global.f32 	%f128, [%rd29+8];
	mul.f32 	%f129, %f127, %f128;
	fma.rn.f32 	%f130, %f125, %f126, %f129;
	st.global.f32 	[%rd30+12], %f130;
	ld.global.f32 	%f131, [%rd28+16];
	ld.global.f32 	%f132, [%rd29+16];
	mul.f32 	%f133, %f131, %f132;
	ld.global.f32 	%f134, [%rd28+20];
	ld.global.f32 	%f135, [%rd29+20];
	mul.f32 	%f136, %f134, %f135;
	sub.f32 	%f137, %f133, %f136;
	st.global.f32 	[%rd30+16], %f137;
	ld.global.f32 	%f138, [%rd28+16];
	ld.global.f32 	%f139, [%rd29+20];
	ld.global.f32 	%f140, [%rd28+20];
	ld.global.f32 	%f141, [%rd29+16];
	mul.f32 	%f142, %f140, %f141;
	fma.rn.f32 	%f143, %f138, %f139, %f142;
	st.global.f32 	[%rd30+20], %f143;
	ld.global.f32 	%f144, [%rd28+24];
	ld.global.f32 	%f145, [%rd29+24];
	mul.f32 	%f146, %f144, %f145;
	ld.global.f32 	%f147, [%rd28+28];
	ld.global.f32 	%f148, [%rd29+28];
	mul.f32 	%f149, %f147, %f148;
	sub.f32 	%f150, %f146, %f149;
	st.global.f32 	[%rd30+24], %f150;
	ld.global.f32 	%f151, [%rd28+24];
	ld.global.f32 	%f152, [%rd29+28];
	ld.global.f32 	%f153, [%rd28+28];
	ld.global.f32 	%f154, [%rd29+24];
	mul.f32 	%f155, %f153, %f154;
	fma.rn.f32 	%f156, %f151, %f152, %f155;
	st.global.f32 	[%rd30+28], %f156;
	add.s32 	%r32, %r32, 4;
$L__BB3_8:
	and.b32  	%r25, %r16, 3;
	setp.eq.s32 	%p9, %r25, 0;
	@%p9 bra 	$L__BB3_13;
	setp.eq.s32 	%p10, %r25, 1;
	@%p10 bra 	$L__BB3_11;
	add.s32 	%r26, %r32, %r7;
	mul.wide.u32 	%rd31, %r26, 8;
	add.s64 	%rd32, %rd3, %rd31;
	ld.global.f32 	%f157, [%rd32];
	add.s64 	%rd33, %rd2, %rd31;
	ld.global.f32 	%f158, [%rd33];
	mul.f32 	%f159, %f157, %f158;
	ld.global.f32 	%f160, [%rd32+4];
	ld.global.f32 	%f161, [%rd33+4];
	mul.f32 	%f162, %f160, %f161;
	sub.f32 	%f163, %f159, %f162;
	add.s64 	%rd34, %rd1, %rd31;
	st.global.f32 	[%rd34], %f163;
	ld.global.f32 	%f164, [%rd32];
	ld.global.f32 	%f165, [%rd33+4];
	ld.global.f32 	%f166, [%rd32+4];
	ld.global.f32 	%f167, [%rd33];
	mul.f32 	%f168, %f166, %f167;
	fma.rn.f32 	%f169, %f164, %f165, %f168;
	st.global.f32 	[%rd34+4], %f169;
	cvt.u64.u32 	%rd35, %r7;
	cvt.u64.u32 	%rd36, %r32;
	add.s64 	%rd37, %rd36, %rd35;
	shl.b64 	%rd38, %rd37, 3;
	add.s64 	%rd39, %rd3, %rd38;
	ld.global.f32 	%f170, [%rd39+8];
	add.s64 	%rd40, %rd2, %rd38;
	ld.global.f32 	%f171, [%rd40+8];
	mul.f32 	%f172, %f170, %f171;
	ld.global.f32 	%f173, [%rd39+12];
	ld.global.f32 	%f174, [%rd40+12];
	mul.f32 	%f175, %f173, %f174;
	sub.f32 	%f176, %f172, %f175;
	add.s64 	%rd41, %rd1, %rd38;
	st.global.f32 	[%rd41+8], %f176;
	ld.global.f32 	%f177, [%rd39+8];
	ld.global.f32 	%f178, [%rd40+12];
	ld.global.f32 	%f179, [%rd39+12];
	ld.global.f32 	%f180, [%rd40+8];
	mul.f32 	%f181, %f179, %f180;
	fma.rn.f32 	%f182, %f177, %f178, %f181;
	st.global.f32 	[%rd41+12], %f182;
	add.s32 	%r32, %r32, 2;
$L__BB3_11:
	and.b32  	%r27, %r16, 1;
	setp.eq.b32 	%p11, %r27, 1;
	not.pred 	%p12, %p11;
	@%p12 bra 	$L__BB3_13;
	add.s32 	%r28, %r32, %r7;
	mul.wide.u32 	%rd42, %r28, 8;
	add.s64 	%rd43, %rd3, %rd42;
	ld.global.f32 	%f183, [%rd43];
	add.s64 	%rd44, %rd2, %rd42;
	ld.global.f32 	%f184, [%rd44];
	mul.f32 	%f185, %f183, %f184;
	ld.global.f32 	%f186, [%rd43+4];
	ld.global.f32 	%f187, [%rd44+4];
	mul.f32 	%f188, %f186, %f187;
	sub.f32 	%f189, %f185, %f188;
	add.s64 	%rd45, %rd1, %rd42;
	st.global.f32 	[%rd45], %f189;
	ld.global.f32 	%f190, [%rd43];
	ld.global.f32 	%f191, [%rd44+4];
	ld.global.f32 	%f192, [%rd43+4];
	ld.global.f32 	%f193, [%rd44];
	mul.f32 	%f194, %f192, %f193;
	fma.rn.f32 	%f195, %f190, %f191, %f194;
	st.global.f32 	[%rd45+4], %f195;
$L__BB3_13:
	add.s32 	%r29, %r29, 1;
	setp.ne.s32 	%p13, %r29, %r2;
	@%p13 bra 	$L__BB3_2;
$L__BB3_14:
	ret;

}
	// .globl	_Z4sumPPdS_i
.visible .entry _Z4sumPPdS_i(
	.param .u64 .ptr .align 1 _Z4sumPPdS_i_param_0,
	.param .u64 .ptr .align 1 _Z4sumPPdS_i_param_1,
	.param .u32 _Z4sumPPdS_i_param_2
)
{
	.reg .pred 	%p<16>;
	.reg .b32 	%r<38>;
	.reg .b64 	%rd<33>;
	.reg .b64 	%fd<92>;
	// demoted variable
	.shared .align 8 .b8 _ZZ4sumPPdS_iE5cache[16];
	ld.param.u64 	%rd8, [_Z4sumPPdS_i_param_0];
	ld.param.u64 	%rd9, [_Z4sumPPdS_i_param_1];
	ld.param.u32 	%r21, [_Z4sumPPdS_i_param_2];
	cvta.to.global.u64 	%rd1, %rd8;
	cvta.to.global.u64 	%rd2, %rd9;
	mov.u32 	%r1, %tid.x;
	shr.u32 	%r22, %r21, 31;
	add.s32 	%r23, %r21, %r22;
	shr.s32 	%r24, %r23, 1;
	mul.lo.s32 	%r33, %r24, %r1;
	add.s32 	%r25, %r33, %r24;
	setp.eq.s32 	%p1, %r1, 1;
	selp.b32 	%r3, %r21, %r25, %p1;
	setp.ge.s32 	%p2, %r33, %r3;
	setp.lt.s32 	%p3, %r21, 1;
	mov.f64 	%fd90, 0d0000000000000000;
	or.pred  	%p4, %p2, %p3;
	@%p4 bra 	$L__BB4_16;
	and.b32  	%r4, %r21, 15;
	add.s32 	%r5, %r4, -1;
	and.b32  	%r6, %r21, 7;
	add.s32 	%r7, %r6, -1;
	and.b32  	%r8, %r21, 2147483632;
	and.b32  	%r9, %r21, 3;
	neg.s32 	%r10, %r8;
	add.s64 	%rd3, %rd1, 64;
	mov.f64 	%fd90, 0d0000000000000000;
$L__BB4_2:
	setp.lt.u32 	%p5, %r21, 16;
	mul.lo.s32 	%r12, %r33, %r21;
	mov.b32 	%r36, 0;
	@%p5 bra 	$L__BB4_5;
	mul.wide.u32 	%rd10, %r12, 8;
	add.s64 	%rd32, %rd3, %rd10;
	mov.u32 	%r34, %r10;
$L__BB4_4:
	.pragma "nounroll";
	ld.global.f64 	%fd20, [%rd32+-64];
	add.f64 	%fd21, %fd90, %fd20;
	ld.global.f64 	%fd22, [%rd32+-56];
	add.f64 	%fd23, %fd21, %fd22;
	ld.global.f64 	%fd24, [%rd32+-48];
	add.f64 	%fd25, %fd23, %fd24;
	ld.global.f64 	%fd26, [%rd32+-40];
	add.f64 	%fd27, %fd25, %fd26;
	ld.global.f64 	%fd28, [%rd32+-32];
	add.f64 	%fd29, %fd27, %fd28;
	ld.global.f64 	%fd30, [%rd32+-24];
	add.f64 	%fd31, %fd29, %fd30;
	ld.global.f64 	%fd32, [%rd32+-16];
	add.f64 	%fd33, %fd31, %fd32;
	ld.global.f64 	%fd34, [%rd32+-8];
	add.f64 	%fd35, %fd33, %fd34;
	ld.global.f64 	%fd36, [%rd32];
	add.f64 	%fd37, %fd35, %fd36;
	ld.global.f64 	%fd38, [%rd32+8];
	add.f64 	%fd39, %fd37, %fd38;
	ld.global.f64 	%fd40, [%rd32+16];
	add.f64 	%fd41, %fd39, %fd40;
	ld.global.f64 	%fd42, [%rd32+24];
	add.f64 	%fd43, %fd41, %fd42;
	ld.global.f64 	%fd44, [%rd32+32];
	add.f64 	%fd45, %fd43, %fd44;
	ld.global.f64 	%fd46, [%rd32+40];
	add.f64 	%fd47, %fd45, %fd46;
	ld.global.f64 	%fd48, [%rd32+48];
	add.f64 	%fd49, %fd47, %fd48;
	ld.global.f64 	%fd50, [%rd32+56];
	add.f64 	%fd90, %fd49, %fd50;
	add.s32 	%r34, %r34, 16;
	add.s64 	%rd32, %rd32, 128;
	setp.eq.s32 	%p6, %r34, 0;
	mov.u32 	%r36, %r8;
	@%p6 bra 	$L__BB4_5;
	bra.uni 	$L__BB4_4;
$L__BB4_5:
	setp.eq.s32 	%p7, %r4, 0;
	@%p7 bra 	$L__BB4_15;
	setp.lt.u32 	%p8, %r5, 7;
	@%p8 bra 	$L__BB4_8;
	add.s32 	%r27, %r36, %r12;
	mul.wide.u32 	%rd11, %r27, 8;
	add.s64 	%rd12, %rd1, %rd11;
	ld.global.f64 	%fd52, [%rd12];
	add.f64 	%fd53, %fd90, %fd52;
	cvt.u64.u32 	%rd13, %r12;
	cvt.u64.u32 	%rd14, %r36;
	add.s64 	%rd15, %rd14, %rd13;
	shl.b64 	%rd16, %rd15, 3;
	add.s64 	%rd17, %rd1, %rd16;
	ld.global.f64 	%fd54, [%rd17+8];
	add.f64 	%fd55, %fd53, %fd54;
	ld.global.f64 	%fd56, [%rd17+16];
	add.f64 	%fd57, %fd55, %fd56;
	ld.global.f64 	%fd58, [%rd17+24];
	add.f64 	%fd59, %fd57, %fd58;
	ld.global.f64 	%fd60, [%rd17+32];
	add.f64 	%fd61, %fd59, %fd60;
	ld.global.f64 	%fd62, [%rd17+40];
	add.f64 	%fd63, %fd61, %fd62;
	ld.global.f64 	%fd64, [%rd17+48];
	add.f64 	%fd65, %fd63, %fd64;
	ld.global.f64 	%fd66, [%rd17+56];
	add.f64 	%fd90, %fd65, %fd66;
	add.s32 	%r36, %r36, 8;
$L__BB4_8:
	setp.eq.s32 	%p9, %r6, 0;
	@%p9 bra 	$L__BB4_15;
	setp.lt.u32 	%p10, %r7, 3;
	@%p10 bra 	$L__BB4_11;
	add.s32 	%r28, %r36, %r12;
	mul.wide.u32 	%rd18, %r28, 8;
	add.s64 	%rd19, %rd1, %rd18;
	ld.global.f64 	%fd68, [%rd19];
	add.f64 	%fd69, %fd90, %fd68;
	cvt.u64.u32 	%rd20, %r12;
	cvt.u64.u32 	%rd21, %r36;
	add.s64 	%rd22, %rd21, %rd20;
	shl.b64 	%rd23, %rd22, 3;
	add.s64 	%rd24, %rd1, %rd23;
	ld.global.f64 	%fd70, [%rd24+8];
	add.f64 	%fd71, %fd69, %fd70;
	ld.global.f64 	%fd72, [%rd24+16];
	add.f64 	%fd73, %fd71, %fd72;
	ld.global.f64 	%fd74, [%rd24+24];
	add.f64 	%fd90, %fd73, %fd74;
	add.s32 	%r36, %r36, 4;
$L__BB4_11:
	setp.eq.s32 	%p11, %r9, 0;
	@%p11 bra 	$L__BB4_15;
	setp.eq.s32 	%p12, %r9, 1;
	add.s32 	%r29, %r36, %r12;
	mul.wide.u32 	%rd25, %r29, 8;
	add.s64 	%rd26, %rd1, %rd25;
	ld.global.f64 	%fd75, [%rd26];
	add.f64 	%fd90, %fd90, %fd75;
	@%p12 bra 	$L__BB4_15;
	setp.eq.s32 	%p13, %r9, 2;
	cvt.u64.u32 	%rd27, %r12;
	cvt.u64.u32 	%rd28, %r36;
	add.s64 	%rd29, %rd28, %rd27;
	shl.b64 	%rd30, %rd29, 3;
	add.s64 	%rd7, %rd1, %rd30;
	ld.global.f64 	%fd76, [%rd7+8];
	add.f64 	%fd90, %fd90, %fd76;
	@%p13 bra 	$L__BB4_15;
	ld.global.f64 	%fd77, [%rd7+16];
	add.f64 	%fd90, %fd90, %fd77;
$L__BB4_15:
	add.s32 	%r33, %r33, 1;
	setp.ne.s32 	%p14, %r33, %r3;
	@%p14 bra 	$L__BB4_2;
$L__BB4_16:
	shl.b32 	%r30, %r1, 3;
	mov.u32 	%r31, _ZZ4sumPPdS_iE5cache;
	add.s32 	%r32, %r31, %r30;
	st.shared.f64 	[%r32], %fd90;
	bar.sync 	0;
	mov.b64 	%rd31, 0;
	st.global.u64 	[%rd2], %rd31;
	setp.ne.s32 	%p15, %r1, 0;
	@%p15 bra 	$L__BB4_18;
	ld.shared.f64 	%fd78, [_ZZ4sumPPdS_iE5cache];
	add.f64 	%fd79, %fd78, 0d0000000000000000;
	ld.shared.f64 	%fd80, [_ZZ4sumPPdS_iE5cache+8];
	add.f64 	%fd81, %fd80, %fd79;
	st.global.f64 	[%rd2], %fd81;
$L__BB4_18:
	ret;

}
	// .globl	_Z22fill_constant_parallelPddi
.visible .entry _Z22fill_constant_parallelPddi(
	.param .u64 .ptr .align 1 _Z22fill_constant_parallelPddi_param_0,
	.param .f64 _Z22fill_constant_parallelPddi_param_1,
	.param .u32 _Z22fill_constant_parallelPddi_param_2
)
{
	.reg .pred 	%p<13>;
	.reg .b32 	%r<34>;
	.reg .b64 	%rd<25>;
	.reg .b64 	%fd<2>;

	ld.param.u64 	%rd6, [_Z22fill_constant_parallelPddi_param_0];
	ld.param.f64 	%fd1, [_Z22fill_constant_parallelPddi_param_1];
	ld.param.u32 	%r19, [_Z22fill_constant_parallelPddi_param_2];
	cvta.to.global.u64 	%rd1, %rd6;
	mov.u32 	%r20, %tid.x;
	shr.u32 	%r21, %r19, 31;
	add.s32 	%r22, %r19, %r21;
	shr.s32 	%r23, %r22, 1;
	mul.lo.s32 	%r29, %r23, %r20;
	add.s32 	%r24, %r29, %r23;
	setp.eq.s32 	%p1, %r20, 1;
	selp.b32 	%r2, %r19, %r24, %p1;
	setp.ge.s32 	%p2, %r29, %r2;
	setp.lt.s32 	%p3, %r19, 1;
	or.pred  	%p4, %p2, %p3;
	@%p4 bra 	$L__BB5_14;
	and.b32  	%r3, %r19, 7;
	add.s32 	%r4, %r3, -1;
	and.b32  	%r5, %r19, 3;
	and.b32  	%r6, %r19, 2147483640;
	and.b32  	%r7, %r19, 1;
	neg.s32 	%r8, %r6;
	add.s64 	%rd2, %rd1, 32;
$L__BB5_2:
	setp.lt.u32 	%p5, %r19, 8;
	mul.lo.s32 	%r10, %r29, %r19;
	mov.b32 	%r32, 0;
	@%p5 bra 	$L__BB5_5;
	mul.wide.u32 	%rd7, %r10, 8;
	add.s64 	%rd24, %rd2, %rd7;
	mov.u32 	%r30, %r8;
$L__BB5_4:
	.pragma "nounroll";
	st.global.f64 	[%rd24+-32], %fd1;
	st.global.f64 	[%rd24+-24], %fd1;
	st.global.f64 	[%rd24+-16], %fd1;
	st.global.f64 	[%rd24+-8], %fd1;
	st.global.f64 	[%rd24], %fd1;
	st.global.f64 	[%rd24+8], %fd1;
	st.global.f64 	[%rd24+16], %fd1;
	st.global.f64 	[%rd24+24], %fd1;
	add.s32 	%r30, %r30, 8;
	add.s64 	%rd24, %rd24, 64;
	setp.eq.s32 	%p6, %r30, 0;
	mov.u32 	%r32, %r6;
	@%p6 bra 	$L__BB5_5;
	bra.uni 	$L__BB5_4;
$L__BB5_5:
	setp.eq.s32 	%p7, %r3, 0;
	@%p7 bra 	$L__BB5_13;
	setp.lt.u32 	%p8, %r4, 3;
	@%p8 bra 	$L__BB5_8;
	add.s32 	%r26, %r32, %r10;
	mul.wide.u32 	%rd8, %r26, 8;
	add.s64 	%rd9, %rd1, %rd8;
	st.global.f64 	[%rd9], %fd1;
	cvt.u64.u32 	%rd10, %r10;
	cvt.u64.u32 	%rd11, %r32;
	add.s64 	%rd12, %rd11, %rd10;
	shl.b64 	%rd13, %rd12, 3;
	add.s64 	%rd14, %rd1, %rd13;
	st.global.f64 	[%rd14+8], %fd1;
	st.global.f64 	[%rd14+16], %fd1;
	st.global.f64 	[%rd14+24], %fd1;
	add.s32 	%r32, %r32, 4;
$L__BB5_8:
	setp.eq.s32 	%p9, %r5, 0;
	@%p9 bra 	$L__BB5_13;
	setp.eq.s32 	%p10, %r5, 1;
	@%p10 bra 	$L__BB5_11;
	add.s32 	%r27, %r32, %r10;
	mul.wide.u32 	%rd15, %r27, 8;
	add.s64 	%rd16, %rd1, %rd15;
	st.global.f64 	[%rd16], %fd1;
	cvt.u64.u32 	%rd17, %r10;
	cvt.u64.u32 	%rd18, %r32;
	add.s64 	%rd19, %rd18, %rd17;
	shl.b64 	%rd20, %rd19, 3;
	add.s64 	%rd21, %rd1, %rd20;
	st.global.f64 	[%rd21+8], %fd1;
	add.s32 	%r32, %r32, 2;
$L__BB5_11:
	setp.eq.s32 	%p11, %r7, 0;
	@%p11 bra 	$L__BB5_13;
	add.s32 	%r28, %r32, %r10;
	mul.wide.u32 	%rd22, %r28, 8;
	add.s64 	%rd23, %rd1, %rd22;
	st.global.f64 	[%rd23], %fd1;
$L__BB5_13:
	add.s32 	%r29, %r29, 1;
	setp.ne.s32 	%p12, %r29, %r2;
	@%p12 bra 	$L__BB5_2;
$L__BB5_14:
	ret;

}
	// .globl	_Z12updatekernelPdS_di
.visible .entry _Z12updatekernelPdS_di(
	.param .u64 .ptr .align 1 _Z12updatekernelPdS_di_param_0,
	.param .u64 .ptr .align 1 _Z12updatekernelPdS_di_param_1,
	.param .f64 _Z12updatekernelPdS_di_param_2,
	.param .u32 _Z12updatekernelPdS_di_param_3
)
{
	.reg .pred 	%p<15>;
	.reg .b32 	%r<35>;
	.reg .b64 	%rd<43>;
	.reg .b64 	%fd<126>;

	ld.param.u64 	%rd12, [_Z12updatekernelPdS_di_param_0];
	ld.param.u64 	%rd13, [_Z12updatekernelPdS_di_param_1];
	ld.param.f64 	%fd1, [_Z12updatekernelPdS_di_param_2];
	ld.param.u32 	%r20, [_Z12updatekernelPdS_di_param_3];
	cvta.to.global.u64 	%rd1, %rd13;
	cvta.to.global.u64 	%rd2, %rd12;
	mov.u32 	%r21, %tid.x;
	shr.u32 	%r22, %r20, 31;
	add.s32 	%r23, %r20, %r22;
	shr.s32 	%r24, %r23, 1;
	mul.lo.s32 	%r30, %r24, %r21;
	add.s32 	%r25, %r30, %r24;
	setp.eq.s32 	%p1, %r21, 1;
	selp.b32 	%r2, %r20, %r25, %p1;
	setp.ge.s32 	%p2, %r30, %r2;
	setp.lt.s32 	%p3, %r20, 1;
	or.pred  	%p4, %p2, %p3;
	@%p4 bra 	$L__BB6_16;
	and.b32  	%r3, %r20, 15;
	add.s32 	%r4, %r3, -1;
	and.b32  	%r5, %r20, 7;
	add.s32 	%r6, %r5, -1;
	and.b32  	%r7, %r20, 2147483632;
	and.b32  	%r8, %r20, 3;
	neg.s32 	%r9, %r7;
	add.s64 	%rd3, %rd2, 64;
$L__BB6_2:
	setp.lt.u32 	%p5, %r20, 16;
	mul.lo.s32 	%r11, %r30, %r20;
	mov.b32 	%r33, 0;
	@%p5 bra 	$L__BB6_5;
	mul.wide.u32 	%rd14, %r11, 8;
	add.s64 	%rd15, %rd1, %rd14;
	add.s64 	%rd42, %rd15, 64;
	add.s64 	%rd41, %rd3, %rd14;
	mov.u32 	%r31, %r9;
$L__BB6_4:
	.pragma "nounroll";
	ld.global.f64 	%fd2, [%rd41+-64];
	ld.global.f64 	%fd3, [%rd42+-64];
	mul.f64 	%fd4, %fd1, %fd3;
	sub.f64 	%fd5, %fd2, %fd4;
	st.global.f64 	[%rd41+-64], %fd5;
	ld.global.f64 	%fd6, [%rd41+-56];
	ld.global.f64 	%fd7, [%rd42+-56];
	mul.f64 	%fd8, %fd1, %fd7;
	sub.f64 	%fd9, %fd6, %fd8;
	st.global.f64 	[%rd41+-56], %fd9;
	ld.global.f64 	%fd10, [%rd41+-48];
	ld.global.f64 	%fd11, [%rd42+-48];
	mul.f64 	%fd12, %fd1, %fd11;
	sub.f64 	%fd13, %fd10, %fd12;
	st.global.f64 	[%rd41+-48], %fd13;
	ld.global.f64 	%fd14, [%rd41+-40];
	ld.global.f64 	%fd15, [%rd42+-40];
	mul.f64 	%fd16, %fd1, %fd15;
	sub.f64 	%fd17, %fd14, %fd16;
	st.global.f64 	[%rd41+-40], %fd17;
	ld.global.f64 	%fd18, [%rd41+-32];
	ld.global.f64 	%fd19, [%rd42+-32];
	mul.f64 	%fd20, %fd1, %fd19;
	sub.f64 	%fd21, %fd18, %fd20;
	st.global.f64 	[%rd41+-32], %fd21;
	ld.global.f64 	%fd22, [%rd41+-24];
	ld.global.f64 	%fd23, [%rd42+-24];
	mul.f64 	%fd24, %fd1, %fd23;
	sub.f64 	%fd25, %fd22, %fd24;
	st.global.f64 	[%rd41+-24], %fd25;
	ld.global.f64 	%fd26, [%rd41+-16];
	ld.global.f64 	%fd27, [%rd42+-16];
	mul.f64 	%fd28, %fd1, %fd27;
	sub.f64 	%fd29, %fd26, %fd28;
	st.global.f64 	[%rd41+-16], %fd29;
	ld.global.f64 	%fd30, [%rd41+-8];
	ld.global.f64 	%fd31, [%rd42+-8];
	mul.f64 	%fd32, %fd1, %fd31;
	sub.f64 	%fd33, %fd30, %fd32;
	st.global.f64 	[%rd41+-8], %fd33;
	ld.global.f64 	%fd34, [%rd41];
	ld.global.f64 	%fd35, [%rd42];
	mul.f64 	%fd36, %fd1, %fd35;
	sub.f64 	%fd37, %fd34, %fd36;
	st.global.f64 	[%rd41], %fd37;
	ld.global.f64 	%fd38, [%rd41+8];
	ld.global.f64 	%fd39, [%rd42+8];
	mul.f64 	%fd40, %fd1, %fd39;
	sub.f64 	%fd41, %fd38, %fd40;
	st.global.f64 	[%rd41+8], %fd41;
	ld.global.f64 	%fd42, [%rd41+16];
	ld.global.f64 	%fd43, [%rd42+16];
	mul.f64 	%fd44, %fd1, %fd43;
	sub.f64 	%fd45, %fd42, %fd44;
	st.global.f64 	[%rd41+16], %fd45;
	ld.global.f64 	%fd46, [%rd41+24];
	ld.global.f64 	%fd47, [%rd42+24];
	mul.f64 	%fd48, %fd1, %fd47;
	sub.f64 	%fd49, %fd46, %fd48;
	st.global.f64 	[%rd41+24], %fd49;
	ld.global.f64 	%fd50, [%rd41+32];
	ld.global.f64 	%fd51, [%rd42+32];
	mul.f64 	%fd52, %fd1, %fd51;
	sub.f64 	%fd53, %fd50, %fd52;
	st.global.f64 	[%rd41+32], %fd53;
	ld.global.f64 	%fd54, [%rd41+40];
	ld.global.f64 	%fd55, [%rd42+40];
	mul.f64 	%fd56, %fd1, %fd55;
	sub.f64 	%fd57, %fd54, %fd56;
	st.global.f64 	[%rd41+40], %fd57;
	ld.global.f64 	%fd58, [%rd41+48];
	ld.global.f64 	%fd59, [%rd42+48];
	mul.f64 	%fd60, %fd1, %fd59;
	sub.f64 	%fd61, %fd58, %fd60;
	st.global.f64 	[%rd41+48], %fd61;
	ld.global.f64 	%fd62, [%rd41+56];
	ld.global.f64 	%fd63, [%rd42+56];
	mul.f64 	%fd64, %fd1, %fd63;
	sub.f64 	%fd65, %fd62, %fd64;
	st.global.f64 	[%rd41+56], %fd65;
	add.s32 	%r31, %r31, 16;
	add.s64 	%rd42, %rd42, 128;
	add.s64 	%rd41, %rd41, 128;
	setp.eq.s32 	%p6, %r31, 0;
	mov.u32 	%r33, %r7;
	@%p6 bra 	$L__BB6_5;
	bra.uni 	$L__BB6_4;
$L__BB6_5:
	setp.eq.s32 	%p7, %r3, 0;
	@%p7 bra 	$L__BB6_15;
	setp.lt.u32 	%p8, %r4, 7;
	@%p8 bra 	$L__BB6_8;
	add.s32 	%r27, %r33, %r11;
	mul.wide.u32 	%rd16, %r27, 8;
	add.s64 	%rd17, %rd2, %rd16;
	ld.global.f64 	%fd66, [%rd17];
	add.s64 	%rd18, %rd1, %rd16;
	ld.global.f64 	%fd67, [%rd18];
	mul.f64 	%fd68, %fd1, %fd67;
	sub.f64 	%fd69, %fd66, %fd68;
	st.global.f64 	[%rd17], %fd69;
	cvt.u64.u32 	%rd19, %r11;
	cvt.u64.u32 	%rd20, %r33;
	add.s64 	%rd21, %rd20, %rd19;
	shl.b64 	%rd22, %rd21, 3;
	add.s64 	%rd23, %rd2, %rd22;
	ld.global.f64 	%fd70, [%rd23+8];
	add.s64 	%rd24, %rd1, %rd22;
	ld.global.f64 	%fd71, [%rd24+8];
	mul.f64 	%fd72, %fd1, %fd71;
	sub.f64 	%fd73, %fd70, %fd72;
	st.global.f64 	[%rd23+8], %fd73;
	ld.global.f64 	%fd74, [%rd23+16];
	ld.global.f64 	%fd75, [%rd24+16];
	mul.f64 	%fd76, %fd1, %fd75;
	sub.f64 	%fd77, %fd74, %fd76;
	st.global.f64 	[%rd23+16], %fd77;
	ld.global.f64 	%fd78, [%rd23+24];
	ld.global.f64 	%fd79, [%rd24+24];
	mul.f64 	%fd80, %fd1, %fd79;
	sub.f64 	%fd81, %fd78, %fd80;
	st.global.f64 	[%rd23+24], %fd81;
	ld.global.f64 	%fd82, [%rd23+32];
	ld.global.f64 	%fd83, [%rd24+32];
	mul.f64 	%fd84, %fd1, %fd83;
	sub.f64 	%fd85, %fd82, %fd84;
	st.global.f64 	[%rd23+32], %fd85;
	ld.global.f64 	%fd86, [%rd23+40];
	ld.global.f64 	%fd87, [%rd24+40];
	mul.f64 	%fd88, %fd1, %fd87;
	sub.f64 	%fd89, %fd86, %fd88;
	st.global.f64 	[%rd23+40], %fd89;
	ld.global.f64 	%fd90, [%rd23+48];
	ld.global.f64 	%fd91, [%rd24+48];
	mul.f64 	%fd92, %fd1, %fd91;
	sub.f64 	%fd93, %fd90, %fd92;
	st.global.f64 	[%rd23+48], %fd93;
	ld.global.f64 	%fd94, [%rd23+56];
	ld.global.f64 	%fd95, [%rd24+56];
	mul.f64 	%fd96, %fd1, %fd95;
	sub.f64 	%fd97, %fd94, %fd96;
	st.global.f64 	[%rd23+56], %fd97;
	add.s32 	%r33, %r33, 8;
$L__BB6_8:
	setp.eq.s32 	%p9, %r5, 0;
	@%p9 bra 	$L__BB6_15;
	setp.lt.u32 	%p10, %r6, 3;
	@%p10 bra 	$L__BB6_11;
	add.s32 	%r28, %r33, %r11;
	mul.wide.u32 	%rd25, %r28, 8;
	add.s64 	%rd26, %rd2, %rd25;
	ld.global.f64 	%fd98, [%rd26];
	add.s64 	%rd27, %rd1, %rd25;
	ld.global.f64 	%fd99, [%rd27];
	mul.f64 	%fd100, %fd1, %fd99;
	sub.f64 	%fd101, %fd98, %fd100;
	st.global.f64 	[%rd26], %fd101;
	cvt.u64.u32 	%rd28, %r11;
	cvt.u64.u32 	%rd29, %r33;
	add.s64 	%rd30, %rd29, %rd28;
	shl.b64 	%rd31, %rd30, 3;
	add.s64 	%rd32, %rd2, %rd31;
	ld.global.f64 	%fd102, [%rd32+8];
	add.s64 	%rd33, %rd1, %rd31;
	ld.global.f64 	%fd103, [%rd33+8];
	mul.f64 	%fd104, %fd1, %fd103;
	sub.f64 	%fd105, %fd102, %fd104;
	st.global.f64 	[%rd32+8], %fd105;
	ld.global.f64 	%fd106, [%rd32+16];
	ld.global.f64 	%fd107, [%rd33+16];
	mul.f64 	%fd108, %fd1, %fd107;
	sub.f64 	%fd109, %fd106, %fd108;
	st.global.f64 	[%rd32+16], %fd109;
	ld.global.f64 	%fd110, [%rd32+24];
	ld.global.f64 	%fd111, [%rd33+24];
	mul.f64 	%fd112, %fd1, %fd111;
	sub.f64 	%fd113, %fd110, %fd112;
	st.global.f64 	[%rd32+24], %fd113;
	add.s32 	%r33, %r33, 4;
$L__BB6_11:
	setp.eq.s32 	%p11, %r8, 0;
	@%p11 bra 	$L__BB6_15;
	setp.eq.s32 	%p12, %r8, 1;
	add.s32 	%r29, %r33, %r11;
	mul.wide.u32 	%rd34, %r29, 8;
	add.s64 	%rd35, %rd2, %rd34;
	ld.global.f64 	%fd114, [%rd35];
	add.s64 	%rd36, %rd1, %rd34;
	ld.global.f64 	%fd115, [%rd36];
	mul.f64 	%fd116, %fd1, %fd115;
	sub.f64 	%fd117, %fd114, %fd116;
	st.global.f64 	[%rd35], %fd117;
	@%p12 bra 	$L__BB6_15;
	setp.eq.s32 	%p13, %r8, 2;
	cvt.u64.u32 	%rd37, %r11;
	cvt.u64.u32 	%rd38, %r33;
	add.s64 	%rd39, %rd38, %rd37;
	shl.b64 	%rd40, %rd39, 3;
	add.s64 	%rd10, %rd2, %rd40;
	ld.global.f64 	%fd118, [%rd10+8];
	add.s64 	%rd11, %rd1, %rd40;
	ld.global.f64 	%fd119, [%rd11+8];
	mul.f64 	%fd120, %fd1, %fd119;
	sub.f64 	%fd121, %fd118, %fd120;
	st.global.f64 	[%rd10+8], %fd121;
	@%p13 bra 	$L__BB6_15;
	ld.global.f64 	%fd122, [%rd10+16];
	ld.global.f64 	%fd123, [%rd11+16];
	mul.f64 	%fd124, %fd1, %fd123;
	sub.f64 	%fd125, %fd122, %fd124;
	st.global.f64 	[%rd10+16], %fd125;
$L__BB6_15:
	add.s32 	%r30, %r30, 1;
	setp.ne.s32 	%p14, %r30, %r2;
	@%p14 bra 	$L__BB6_2;
$L__BB6_16:
	ret;

}


// ===== COMPILED SASS (sm_100) =====

	.target	sm_100

	.elftype	@"ET_EXEC"


//--------------------- .note.nv.tkinfo           --------------------------
	.section	.note.nv.tkinfo,"",@"SHT_NOTE"
	.sectionflags	@"SHF_NOTE_NV_TKINFO"
	.tkinfo
        /*0018*/ 	.word	0x00000002
        /*0030*/ 	.string	""
        /*0030*/ 	.string	"ptxas"
        /*0030*/ 	.string	"Cuda compilation tools, release 13.0, V13.0.88"
        /*0030*/ 	.string	"Build cuda_13.0.r13.0/compiler.36424714_0"
        /*0030*/ 	.string	"-arch sm_100 -m 64 "



//--------------------- .note.nv.cuinfo           --------------------------
	.section	.note.nv.cuinfo,"",@"SHT_NOTE"
	.sectionflags	@"SHF_NOTE_NV_CUINFO"
        /*0018*/ 	.short	0x0002
        /*001a*/ 	.short	0x0064
        /*001c*/ 	.short	0x0082
	.zero		2


//--------------------- .nv.info                  --------------------------
	.section	.nv.info,"",@"SHT_CUDA_INFO"
	.align	4


	//----- nvinfo : EIATTR_REGCOUNT
	.align		4
        /*0000*/ 	.byte	0x04, 0x2f
        /*0002*/ 	.short	(.L_1 - .L_0)
	.align		4
.L_0:
        /*0004*/ 	.word	index@(_Z9to_real_pPA2_fPdi)
        /*0008*/ 	.word	0x0000001c


	//----- nvinfo : EIATTR_FRAME_SIZE
	.align		4
.L_1:
        /*000c*/ 	.byte	0x04, 0x11
        /*000e*/ 	.short	(.L_3 - .L_2)
	.align		4
.L_2:
        /*0010*/ 	.word	index@(_Z9to_real_pPA2_fPdi)
        /*0014*/ 	.word	0x00000000


	//----- nvinfo : EIATTR_REGCOUNT
	.align		4
.L_3:
        /*0018*/ 	.byte	0x04, 0x2f
        /*001a*/ 	.short	(.L_5 - .L_4)
	.align		4
.L_4:
        /*001c*/ 	.word	index@(_Z7scale_pPA2_fi)
        /*0020*/ 	.word	0x0000001d


	//----- nvinfo : EIATTR_FRAME_SIZE
	.align		4
.L_5:
        /*0024*/ 	.byte	0x04, 0x11
        /*0026*/ 	.short	(.L_7 - .L_6)
	.align		4
.L_6:
        /*0028*/ 	.word	index@($__internal_0_$__cuda_sm3x_div_rn_noftz_f32_slowpath)
        /*002c*/ 	.word	0x00000000


	//----- nvinfo : EIATTR_FRAME_SIZE
	.align		4
.L_7:
        /*0030*/ 	.byte	0x04, 0x11
        /*0032*/ 	.short	(.L_9 - .L_8)
	.align		4
.L_8:
        /*0034*/ 	.word	index@(_Z7scale_pPA2_fi)
        /*0038*/ 	.word	0x00000000


	//----- nvinfo : EIATTR_REGCOUNT
	.align		4
.L_9:
        /*003c*/ 	.byte	0x04, 0x2f
        /*003e*/ 	.short	(.L_11 - .L_10)
	.align		4
.L_10:
        /*0040*/ 	.word	index@(_Z12conv_complexPdPA2_fi)
        /*0044*/ 	.word	0x00000020


	//----- nvinfo : EIATTR_FRAME_SIZE
	.align		4
.L_11:
        /*0048*/ 	.byte	0x04, 0x11
        /*004a*/ 	.short	(.L_13 - .L_12)
	.align		4
.L_12:
        /*004c*/ 	.word	index@(_Z12conv_complexPdPA2_fi)
        /*0050*/ 	.word	0x00000000


	//----- nvinfo : EIATTR_REGCOUNT
	.align		4
.L_13:
        /*0054*/ 	.byte	0x04, 0x2f
        /*0056*/ 	.short	(.L_15 - .L_14)
	.align		4
.L_14:
        /*0058*/ 	.word	index@(_Z17poin_mul_parallelPA2_fS0_S0_i)
        /*005c*/ 	.word	0x0000001a


	//----- nvinfo : EIATTR_FRAME_SIZE
	.align		4
.L_15:
        /*0060*/ 	.byte	0x04, 0x11
        /*0062*/ 	.short	(.L_17 - .L_16)
	.align		4
.L_16:
        /*0064*/ 	.word	index@(_Z17poin_mul_parallelPA2_fS0_S0_i)
        /*0068*/ 	.word	0x00000000


	//----- nvinfo : EIATTR_REGCOUNT
	.align		4
.L_17:
        /*006c*/ 	.byte	0x04, 0x2f
        /*006e*/ 	.short	(.L_19 - .L_18)
	.align		4
.L_18:
        /*0070*/ 	.word	index@(_Z4sumPPdS_i)
        /*0074*/ 	.word	0x0000001f


	//----- nvinfo : EIATTR_FRAME_SIZE
	.align		4
.L_19:
        /*0078*/ 	.byte	0x04, 0x11
        /*007a*/ 	.short	(.L_21 - .L_20)
	.align		4
.L_20:
        /*007c*/ 	.word	index@(_Z4sumPPdS_i)
        /*0080*/ 	.word	0x00000000


	//----- nvinfo : EIATTR_REGCOUNT
	.align		4
.L_21:
        /*0084*/ 	.byte	0x04, 0x2f
        /*0086*/ 	.short	(.L_23 - .L_22)
	.align		4
.L_22:
        /*0088*/ 	.word	index@(_Z22fill_constant_parallelPddi)
        /*008c*/ 	.word	0x00000017


	//----- nvinfo : EIATTR_FRAME_SIZE
	.align		4
.L_23:
        /*0090*/ 	.byte	0x04, 0x11
        /*0092*/ 	.short	(.L_25 - .L_24)
	.align		4
.L_24:
        /*0094*/ 	.word	index@(_Z22fill_constant_parallelPddi)
        /*0098*/ 	.word	0x00000000


	//----- nvinfo : EIATTR_REGCOUNT
	.align		4
.L_25:
        /*009c*/ 	.byte	0x04, 0x2f
        /*009e*/ 	.short	(.L_27 - .L_26)
	.align		4
.L_26:
        /*00a0*/ 	.word	index@(_Z12updatekernelPdS_di)
        /*00a4*/ 	.word	0x0000001c


	//----- nvinfo : EIATTR_FRAME_SIZE
	.align		4
.L_27:
        /*00a8*/ 	.byte	0x04, 0x11
        /*00aa*/ 	.short	(.L_29 - .L_28)
	.align		4
.L_28:
        /*00ac*/ 	.word	index@(_Z12updatekernelPdS_di)
        /*00b0*/ 	.word	0x00000000


	//----- nvinfo : EIATTR_MIN_STACK_SIZE
	.align		4
.L_29:
        /*00b4*/ 	.byte	0x04, 0x12
        /*00b6*/ 	.short	(.L_31 - .L_30)
	.align		4
.L_30:
        /*00b8*/ 	.word	index@(_Z12updatekernelPdS_di)
        /*00bc*/ 	.word	0x00000000


	//----- nvinfo : EIATTR_MIN_STACK_SIZE
	.align		4
.L_31:
        /*00c0*/ 	.byte	0x04, 0x12
        /*00c2*/ 	.short	(.L_33 - .L_32)
	.align		4
.L_32:
        /*00c4*/ 	.word	index@(_Z22fill_constant_parallelPddi)
        /*00c8*/ 	.word	0x00000000


	//----- nvinfo : EIATTR_MIN_STACK_SIZE
	.align		4
.L_33:
        /*00cc*/ 	.byte	0x04, 0x12
        /*00ce*/ 	.short	(.L_35 - .L_34)
	.align		4
.L_34:
        /*00d0*/ 	.word	index@(_Z4sumPPdS_i)
        /*00d4*/ 	.word	0x00000000


	//----- nvinfo : EIATTR_MIN_STACK_SIZE
	.align		4
.L_35:
        /*00d8*/ 	.byte	0x04, 0x12
        /*00da*/ 	.short	(.L_37 - .L_36)
	.align		4
.L_36:
        /*00dc*/ 	.word	index@(_Z17poin_mul_parallelPA2_fS0_S0_i)
        /*00e0*/ 	.word	0x00000000


	//----- nvinfo : EIATTR_MIN_STACK_SIZE
	.align		4
.L_37:
        /*00e4*/ 	.byte	0x04, 0x12
        /*00e6*/ 	.short	(.L_39 - .L_38)
	.align		4
.L_38:
        /*00e8*/ 	.word	index@(_Z12conv_complexPdPA2_fi)
        /*00ec*/ 	.word	0x00000000


	//----- nvinfo : EIATTR_MIN_STACK_SIZE
	.align		4
.L_39:
        /*00f0*/ 	.byte	0x04, 0x12
        /*00f2*/ 	.short	(.L_41 - .L_40)
	.align		4
.L_40:
        /*00f4*/ 	.word	index@(_Z7scale_pPA2_fi)
        /*00f8*/ 	.word	0x00000000


	//----- nvinfo : EIATTR_MIN_STACK_SIZE
	.align		4
.L_41:
        /*00fc*/ 	.byte	0x04, 0x12
        /*00fe*/ 	.short	(.L_43 - .L_42)
	.align		4
.L_42:
        /*0100*/ 	.word	index@(_Z9to_real_pPA2_fPdi)
        /*0104*/ 	.word	0x00000000
.L_43:


//--------------------- .nv.compat                --------------------------
	.section	.nv.compat,"",@"SHT_CUDA_COMPAT_INFO"
	.align	4
        /*0000*/ 	.byte	0x02, 0x09, 0x00, 0x00, 0x02, 0x02, 0x01, 0x00, 0x02, 0x05, 0x05, 0x00, 0x03, 0x07, 0x01, 0x01
        /*0010*/ 	.byte	0x02, 0x03, 0x00, 0x00, 0x02, 0x06, 0x01, 0x00, 0x04, 0x0b, 0x08, 0x00, 0x01, 0x00, 0x00, 0x00
        /*0020*/ 	.byte	0x00, 0x00, 0x00, 0x00


//--------------------- .nv.info._Z12updatekernelPdS_di --------------------------
	.section	.nv.info._Z12updatekernelPdS_di,"",@"SHT_CUDA_INFO"
	.sectionflags	@""
	.align	4


	//----- nvinfo : EIATTR_CUDA_API_VERSION
	.align		4
        /*0000*/ 	.byte	0x04, 0x37
        /*0002*/ 	.short	(.L_45 - .L_44)
.L_44:
        /*0004*/ 	.word	0x00000082


	//----- nvinfo : EIATTR_KPARAM_INFO
	.align		4
.L_45:
        /*0008*/ 	.byte	0x04, 0x17
        /*000a*/ 	.short	(.L_47 - .L_46)
.L_46:
        /*000c*/ 	.word	0x00000000
        /*0010*/ 	.short	0x0003
        /*0012*/ 	.short	0x0018
        /*0014*/ 	.byte	0x00, 0xf0, 0x11, 0x00


	//----- nvinfo : EIATTR_KPARAM_INFO
	.align		4
.L_47:
        /*0018*/ 	.byte	0x04, 0x17
        /*001a*/ 	.short	(.L_49 - .L_48)
.L_48:
        /*001c*/ 	.word	0x00000000
        /*0020*/ 	.short	0x0002
        /*0022*/ 	.short	0x0010
        /*0024*/ 	.byte	0x00, 0xf0, 0x21, 0x00


	//----- nvinfo : EIATTR_KPARAM_INFO
	.align		4
.L_49:
        /*0028*/ 	.byte	0x04, 0x17
        /*002a*/ 	.short	(.L_51 - .L_50)
.L_50:
        /*002c*/ 	.word	0x00000000
        /*0030*/ 	.short	0x0001
        /*0032*/ 	.short	0x0008
        /*0034*/ 	.byte	0x00, 0xf5, 0x21, 0x00


	//----- nvinfo : EIATTR_KPARAM_INFO
	.align		4
.L_51:
        /*0038*/ 	.byte	0x04, 0x17
        /*003a*/ 	.short	(.L_53 - .L_52)
.L_52:
        /*003c*/ 	.word	0x00000000
        /*0040*/ 	.short	0x0000
        /*0042*/ 	.short	0x0000
        /*0044*/ 	.byte	0x00, 0xf5, 0x21, 0x00


	//----- nvinfo : EIATTR_SPARSE_MMA_MASK
	.align		4
.L_53:
        /*0048*/ 	.byte	0x03, 0x50
        /*004a*/ 	.short	0x0000


	//----- nvinfo : EIATTR_MAXREG_COUNT
	.align		4
        /*004c*/ 	.byte	0x03, 0x1b
        /*004e*/ 	.short	0x00ff


	//----- nvinfo : EIATTR_MERCURY_ISA_VERSION
	.align		4
        /*0050*/ 	.byte	0x03, 0x5f
        /*0052*/ 	.short	0x0101


	//----- nvinfo : EIATTR_VRC_CTA_INIT_COUNT
	.align		4
        /*0054*/ 	.byte	0x02, 0x4a
	.zero		1
	.zero		1


	//----- nvinfo : EIATTR_EXIT_INSTR_OFFSETS
	.align		4
        /*0058*/ 	.byte	0x04, 0x1c
        /*005a*/ 	.short	(.L_55 - .L_54)


	//   ....[0]....
.L_54:
        /*005c*/ 	.word	0x000000b0


	//   ....[1]....
        /*0060*/ 	.word	0x00000ef0


	//----- nvinfo : EIATTR_CRS_STACK_SIZE
	.align		4
.L_55:
        /*0064*/ 	.byte	0x04, 0x1e
        /*0066*/ 	.short	(.L_57 - .L_56)
.L_56:
        /*0068*/ 	.word	0x00000000


	//----- nvinfo : EIATTR_CBANK_PARAM_SIZE
	.align		4
.L_57:
        /*006c*/ 	.byte	0x03, 0x19
        /*006e*/ 	.short	0x001c


	//----- nvinfo : EIATTR_PARAM_CBANK
	.align		4
        /*0070*/ 	.byte	0x04, 0x0a
        /*0072*/ 	.short	(.L_59 - .L_58)
	.align		4
.L_58:
        /*0074*/ 	.word	index@(.nv.constant0._Z12updatekernelPdS_di)
        /*0078*/ 	.short	0x0380
        /*007a*/ 	.short	0x001c


	//----- nvinfo : EIATTR_SW_WAR
	.align		4
.L_59:
        /*007c*/ 	.byte	0x04, 0x36
        /*007e*/ 	.short	(.L_61 - .L_60)
.L_60:
        /*0080*/ 	.word	0x00000008
.L_61:


//--------------------- .nv.info._Z22fill_constant_parallelPddi --------------------------
	.section	.nv.info._Z22fill_constant_parallelPddi,"",@"SHT_CUDA_INFO"
	.sectionflags	@""
	.align	4


	//----- nvinfo : EIATTR_CUDA_API_VERSION
	.align		4
        /*0000*/ 	.byte	0x04, 0x37
        /*0002*/ 	.short	(.L_63 - .L_62)
.L_62:
        /*0004*/ 	.word	0x00000082


	//----- nvinfo : EIATTR_KPARAM_INFO
	.align		4
.L_63:
        /*0008*/ 	.byte	0x04, 0x17
        /*000a*/ 	.short	(.L_65 - .L_64)
.L_64:
        /*000c*/ 	.word	0x00000000
        /*0010*/ 	.short	0x0002
        /*0012*/ 	.short	0x0010
        /*0014*/ 	.byte	0x00, 0xf0, 0x11, 0x00


	//----- nvinfo : EIATTR_KPARAM_INFO
	.align		4
.L_65:
        /*0018*/ 	.byte	0x04, 0x17
        /*001a*/ 	.short	(.L_67 - .L_66)
.L_66:
        /*001c*/ 	.word	0x00000000
        /*0020*/ 	.short	0x0001
        /*0022*/ 	.short	0x0008
        /*0024*/ 	.byte	0x00, 0xf0, 0x21, 0x00


	//----- nvinfo : EIATTR_KPARAM_INFO
	.align		4
.L_67:
        /*0028*/ 	.byte	0x04, 0x17
        /*002a*/ 	.short	(.L_69 - .L_68)
.L_68:
        /*002c*/ 	.word	0x00000000
        /*0030*/ 	.short	0x0000
        /*0032*/ 	.short	0x0000
        /*0034*/ 	.byte	0x00, 0xf5, 0x21, 0x00


	//----- nvinfo : EIATTR_SPARSE_MMA_MASK
	.align		4
.L_69:
        /*0038*/ 	.byte	0x03, 0x50
        /*003a*/ 	.short	0x0000


	//----- nvinfo : EIATTR_MAXREG_COUNT
	.align		4
        /*003c*/ 	.byte	0x03, 0x1b
        /*003e*/ 	.short	0x00ff


	//----- nvinfo : EIATTR_MERCURY_ISA_VERSION
	.align		4
        /*0040*/ 	.byte	0x03, 0x5f
        /*0042*/ 	.short	0x0101


	//----- nvinfo : EIATTR_VRC_CTA_INIT_COUNT
	.align		4
        /*0044*/ 	.byte	0x02, 0x4a
	.zero		1
	.zero		1


	//----- nvinfo : EIATTR_EXIT_INSTR_OFFSETS
	.align		4
        /*0048*/ 	.byte	0x04, 0x1c
        /*004a*/ 	.short	(.L_71 - .L_70)


	//   ....[0]....
.L_70:
        /*004c*/ 	.word	0x000000b0


	//   ....[1]....
        /*0050*/ 	.word	0x000005c0


	//----- nvinfo : EIATTR_CRS_STACK_SIZE
	.align		4
.L_71:
        /*0054*/ 	.byte	0x04, 0x1e
        /*0056*/ 	.short	(.L_73 - .L_72)
.L_72:
        /*0058*/ 	.word	0x00000000


	//----- nvinfo : EIATTR_CBANK_PARAM_SIZE
	.align		4
.L_73:
        /*005c*/ 	.byte	0x03, 0x19
        /*005e*/ 	.short	0x0014


	//----- nvinfo : EIATTR_PARAM_CBANK
	.align		4
        /*0060*/ 	.byte	0x04, 0x0a
        /*0062*/ 	.short	(.L_75 - .L_74)
	.align		4
.L_74:
        /*0064*/ 	.word	index@(.nv.constant0._Z22fill_constant_parallelPddi)
        /*0068*/ 	.short	0x0380
        /*006a*/ 	.short	0x0014


	//----- nvinfo : EIATTR_SW_WAR
	.align		4
.L_75:
        /*006c*/ 	.byte	0x04, 0x36
        /*006e*/ 	.short	(.L_77 - .L_76)
.L_76:
        /*0070*/ 	.word	0x00000008
.L_77:


//--------------------- .nv.info._Z4sumPPdS_i     --------------------------
	.section	.nv.info._Z4sumPPdS_i,"",@"SHT_CUDA_INFO"
	.sectionflags	@""
	.align	4


	//----- nvinfo : EIATTR_CUDA_API_VERSION
	.align		4
        /*0000*/ 	.byte	0x04, 0x37
        /*0002*/ 	.short	(.L_79 - .L_78)
.L_78:
        /*0004*/ 	.word	0x00000082


	//----- nvinfo : EIATTR_KPARAM_INFO
	.align		4
.L_79:
        /*0008*/ 	.byte	0x04, 0x17
        /*000a*/ 	.short	(.L_81 - .L_80)
.L_80:
        /*000c*/ 	.word	0x00000000
        /*0010*/ 	.short	0x0002
        /*0012*/ 	.short	0x0010
        /*0014*/ 	.byte	0x00, 0xf0, 0x11, 0x00


	//----- nvinfo : EIATTR_KPARAM_INFO
	.align		4
.L_81:
        /*0018*/ 	.byte	0x04, 0x17
        /*001a*/ 	.short	(.L_83 - .L_82)
.L_82:
        /*001c*/ 	.word	0x00000000
        /*0020*/ 	.short	0x0001
        /*0022*/ 	.short	0x0008
        /*0024*/ 	.byte	0x00, 0xf5, 0x21, 0x00


	//----- nvinfo : EIATTR_KPARAM_INFO
	.align		4
.L_83:
        /*0028*/ 	.byte	0x04, 0x17
        /*002a*/ 	.short	(.L_85 - .L_84)
.L_84:
        /*002c*/ 	.word	0x00000000
        /*0030*/ 	.short	0x0000
        /*0032*/ 	.short	0x0000
        /*0034*/ 	.byte	0x00, 0xf5, 0x21, 0x00


	//----- nvinfo : EIATTR_SPARSE_MMA_MASK
	.align		4
.L_85:
        /*0038*/ 	.byte	0x03, 0x50
        /*003a*/ 	.short	0x0000


	//----- nvinfo : EIATTR_MAXREG_COUNT
	.align		4
        /*003c*/ 	.byte	0x03, 0x1b
        /*003e*/ 	.short	0x00ff


	//----- nvinfo : EIATTR_NUM_BARRIERS
	.align		4
        /*0040*/ 	.byte	0x02, 0x4c
        /*0042*/ 	.byte	0x01
	.zero		1


	//----- nvinfo : EIATTR_MERCURY_ISA_VERSION
	.align		4
        /*0044*/ 	.byte	0x03, 0x5f
        /*0046*/ 	.short	0x0101


	//----- nvinfo : EIATTR_VRC_CTA_INIT_COUNT
	.align		4
        /*0048*/ 	.byte	0x02, 0x4a
	.zero		1
	.zero		1


	//----- nvinfo : EIATTR_EXIT_INSTR_OFFSETS
	.align		4
        /*004c*/ 	.byte	0x04, 0x1c
        /*004e*/ 	.short	(.L_87 - .L_86)


	//   ....[0]....
.L_86:
        /*0050*/ 	.word	0x00000990


	//   ....[1]....
        /*0054*/ 	.word	0x000009e0


	//----- nvinfo : EIATTR_CRS_STACK_SIZE
	.align		4
.L_87:
        /*0058*/ 	.byte	0x04, 0x1e
        /*005a*/ 	.short	(.L_89 - .L_88)
.L_88:
        /*005c*/ 	.word	0x00000000


	//----- nvinfo : EIATTR_CBANK_PARAM_SIZE
	.align		4
.L_89:
        /*0060*/ 	.byte	0x03, 0x19
        /*0062*/ 	.short	0x0014


	//----- nvinfo : EIATTR_PARAM_CBANK
	.align		4
        /*0064*/ 	.byte	0x04, 0x0a
        /*0066*/ 	.short	(.L_91 - .L_90)
	.align		4
.L_90:
        /*0068*/ 	.word	index@(.nv.constant0._Z4sumPPdS_i)
        /*006c*/ 	.short	0x0380
        /*006e*/ 	.short	0x0014


	//----- nvinfo : EIATTR_SW_WAR
	.align		4
.L_91:
        /*0070*/ 	.byte	0x04, 0x36
        /*0072*/ 	.short	(.L_93 - .L_92)
.L_92:
        /*0074*/ 	.word	0x00000008
.L_93:


//--------------------- .nv.info._Z17poin_mul_parallelPA2_fS0_S0_i --------------------------
	.section	.nv.info._Z17poin_mul_parallelPA2_fS0_S0_i,"",@"SHT_CUDA_INFO"
	.sectionflags	@""
	.align	4


	//----- nvinfo : EIATTR_CUDA_API_VERSION
	.align		4
        /*0000*/ 	.byte	0x04, 0x37
        /*0002*/ 	.short	(.L_95 - .L_94)
.L_94:
        /*0004*/ 	.word	0x00000082


	//----- nvinfo : EIATTR_KPARAM_INFO
	.align		4
.L_95:
        /*0008*/ 	.byte	0x04, 0x17
        /*000a*/ 	.short	(.L_97 - .L_96)
.L_96:
        /*000c*/ 	.word	0x00000000
        /*0010*/ 	.short	0x0003
        /*0012*/ 	.short	0x0018
        /*0014*/ 	.byte	0x00, 0xf0, 0x11, 0x00


	//----- nvinfo : EIATTR_KPARAM_INFO
	.align		4
.L_97:
        /*0018*/ 	.byte	0x04, 0x17
        /*001a*/ 	.short	(.L_99 - .L_98)
.L_98:
        /*001c*/ 	.word	0x00000000
        /*0020*/ 	.short	0x0002
        /*0022*/ 	.short	0x0010
        /*0024*/ 	.byte	0x00, 0xf5, 0x21, 0x00


	//----- nvinfo : EIATTR_KPARAM_INFO
	.align		4
.L_99:
        /*0028*/ 	.byte	0x04, 0x17
        /*002a*/ 	.short	(.L_101 - .L_100)
.L_100:
        /*002c*/ 	.word	0x00000000
        /*0030*/ 	.short	0x0001
        /*0032*/ 	.short	0x0008
        /*0034*/ 	.byte	0x00, 0xf5, 0x21, 0x00


	//----- nvinfo : EIATTR_KPARAM_INFO
	.align		4
.L_101:
        /*0038*/ 	.byte	0x04, 0x17
        /*003a*/ 	.short	(.L_103 - .L_102)
.L_102:
        /*003c*/ 	.word	0x00000000
        /*0040*/ 	.short	0x0000
        /*0042*/ 	.short	0x0000
        /*0044*/ 	.byte	0x00, 0xf5, 0x21, 0x00


	//----- nvinfo : EIATTR_SPARSE_MMA_MASK
	.align		4
.L_103:
        /*0048*/ 	.byte	0x03, 0x50
        /*004a*/ 	.short	0x0000


	//----- nvinfo : EIATTR_MAXREG_COUNT
	.align		4
        /*004c*/ 	.byte	0x03, 0x1b
        /*004e*/ 	.short	0x00ff


	//----- nvinfo : EIATTR_MERCURY_ISA_VERSION
	.align		4
        /*0050*/ 	.byte	0x03, 0x5f
        /*0052*/ 	.short	0x0101


	//----- nvinfo : EIATTR_VRC_CTA_INIT_COUNT
	.align		4
        /*0054*/ 	.byte	0x02, 0x4a
	.zero		1
	.zero		1


	//----- nvinfo : EIATTR_EXIT_INSTR_OFFSETS
	.align		4
        /*0058*/ 	.byte	0x04, 0x1c
        /*005a*/ 	.short	(.L_105 - .L_104)


	//   ....[0]....
.L_104:
        /*005c*/ 	.word	0x000000b0


	//   ....[1]....
        /*0060*/ 	.word	0x00001410


	//----- nvinfo : EIATTR_CRS_STACK_SIZE
	.align		4
.L_105:
        /*0064*/ 	.byte	0x04, 0x1e
        /*0066*/ 	.short	(.L_107 - .L_106)
.L_106:
        /*0068*/ 	.word	0x00000000


	//----- nvinfo : EIATTR_CBANK_PARAM_SIZE
	.align		4
.L_107:
        /*006c*/ 	.byte	0x03, 0x19
        /*006e*/ 	.short	0x001c


	//----- nvinfo : EIATTR_PARAM_CBANK
	.align		4
        /*0070*/ 	.byte	0x04, 0x0a
        /*0072*/ 	.short	(.L_109 - .L_108)
	.align		4
.L_108:
        /*0074*/ 	.word	index@(.nv.constant0._Z17poin_mul_parallelPA2_fS0_S0_i)
        /*0078*/ 	.short	0x0380
        /*007a*/ 	.short	0x001c


	//----- nvinfo : EIATTR_SW_WAR
	.align		4
.L_109:
        /*007c*/ 	.byte	0x04, 0x36
        /*007e*/ 	.short	(.L_111 - .L_110)
.L_110:
        /*0080*/ 	.word	0x00000008
.L_111:


//--------------------- .nv.info._Z12conv_complexPdPA2_fi --------------------------
	.section	.nv.info._Z12conv_complexPdPA2_fi,"",@"SHT_CUDA_INFO"
	.sectionflags	@""
	.align	4


	//----- nvinfo : EIATTR_CUDA_API_VERSION
	.align		4
        /*0000*/ 	.byte	0x04, 0x37
        /*0002*/ 	.short	(.L_113 - .L_112)
.L_112:
        /*0004*/ 	.word	0x00000082


	//----- nvinfo : EIATTR_KPARAM_INFO
	.align		4
.L_113:
        /*0008*/ 	.byte	0x04, 0x17
        /*000a*/ 	.short	(.L_115 - .L_114)
.L_114:
        /*000c*/ 	.word	0x00000000
        /*0010*/ 	.short	0x0002
        /*0012*/ 	.short	0x0010
        /*0014*/ 	.byte	0x00, 0xf0, 0x11, 0x00


	//----- nvinfo : EIATTR_KPARAM_INFO
	.align		4
.L_115:
        /*0018*/ 	.byte	0x04, 0x17
        /*001a*/ 	.short	(.L_117 - .L_116)
.L_116:
        /*001c*/ 	.word	0x00000000
        /*0020*/ 	.short	0x0001
        /*0022*/ 	.short	0x0008
        /*0024*/ 	.byte	0x00, 0xf5, 0x21, 0x00


	//----- nvinfo : EIATTR_KPARAM_INFO
	.align		4
.L_117:
        /*0028*/ 	.byte	0x04, 0x17
        /*002a*/ 	.short	(.L_119 - .L_118)
.L_118:
        /*002c*/ 	.word	0x00000000
        /*0030*/ 	.short	0x0000
        /*0032*/ 	.short	0x0000
        /*0034*/ 	.byte	0x00, 0xf5, 0x21, 0x00


	//----- nvinfo : EIATTR_SPARSE_MMA_MASK
	.align		4
.L_119:
        /*0038*/ 	.byte	0x03, 0x50
        /*003a*/ 	.short	0x0000


	//----- nvinfo : EIATTR_MAXREG_COUNT
	.align		4
        /*003c*/ 	.byte	0x03, 0x1b
        /*003e*/ 	.short	0x00ff


	//----- nvinfo : EIATTR_MERCURY_ISA_VERSION
	.align		4
        /*0040*/ 	.byte	0x03, 0x5f
        /*0042*/ 	.short	0x0101


	//----- nvinfo : EIATTR_VRC_CTA_INIT_COUNT
	.align		4
        /*0044*/ 	.byte	0x02, 0x4a
	.zero		1
	.zero		1


	//----- nvinfo : EIATTR_EXIT_INSTR_OFFSETS
	.align		4
        /*0048*/ 	.byte	0x04, 0x1c
        /*004a*/ 	.short	(.L_121 - .L_120)


	//   ....[0]....
.L_120:
        /*004c*/ 	.word	0x000000b0


	//   ....[1]....
        /*0050*/ 	.word	0x00000cf0


	//----- nvinfo : EIATTR_CRS_STACK_SIZE
	.align		4
.L_121:
        /*0054*/ 	.byte	0x04, 0x1e
        /*0056*/ 	.short	(.L_123 - .L_122)
.L_122:
        /*0058*/ 	.word	0x00000000


	//----- nvinfo : EIATTR_CBANK_PARAM_SIZE
	.align		4
.L_123:
        /*005c*/ 	.byte	0x03, 0x19
        /*005e*/ 	.short	0x0014


	//----- nvinfo : EIATTR_PARAM_CBANK
	.align		4
        /*0060*/ 	.byte	0x04, 0x0a
        /*0062*/ 	.short	(.L_125 - .L_124)
	.align		4
.L_124:
        /*0064*/ 	.word	index@(.nv.constant0._Z12conv_complexPdPA2_fi)
        /*0068*/ 	.short	0x0380
        /*006a*/ 	.short	0x0014


	//----- nvinfo : EIATTR_SW_WAR
	.align		4
.L_125:
        /*006c*/ 	.byte	0x04, 0x36
        /*006e*/ 	.short	(.L_127 - .L_126)
.L_126:
        /*0070*/ 	.word	0x00000008
.L_127:


//--------------------- .nv.info._Z7scale_pPA2_fi --------------------------
	.section	.nv.info._Z7scale_pPA2_fi,"",@"SHT_CUDA_INFO"
	.sectionflags	@""
	.align	4


	//----- nvinfo : EIATTR_CUDA_API_VERSION
	.align		4
        /*0000*/ 	.byte	0x04, 0x37
        /*0002*/ 	.short	(.L_129 - .L_128)
.L_128:
        /*0004*/ 	.word	0x00000082


	//----- nvinfo : EIATTR_KPARAM_INFO
	.align		4
.L_129:
        /*0008*/ 	.byte	0x04, 0x17
        /*000a*/ 	.short	(.L_131 - .L_130)
.L_130:
        /*000c*/ 	.word	0x00000000
        /*0010*/ 	.short	0x0001
        /*0012*/ 	.short	0x0008
        /*0014*/ 	.byte	0x00, 0xf0, 0x11, 0x00


	//----- nvinfo : EIATTR_KPARAM_INFO
	.align		4
.L_131:
        /*0018*/ 	.byte	0x04, 0x17
        /*001a*/ 	.short	(.L_133 - .L_132)
.L_132:
        /*001c*/ 	.word	0x00000000
        /*0020*/ 	.short	0x0000
        /*0022*/ 	.short	0x0000
        /*0024*/ 	.byte	0x00, 0xf5, 0x21, 0x00


	//----- nvinfo : EIATTR_SPARSE_MMA_MASK
	.align		4
.L_133:
        /*0028*/ 	.byte	0x03, 0x50
        /*002a*/ 	.short	0x0000


	//----- nvinfo : EIATTR_MAXREG_COUNT
	.align		4
        /*002c*/ 	.byte	0x03, 0x1b
        /*002e*/ 	.short	0x00ff


	//----- nvinfo : EIATTR_MERCURY_ISA_VERSION
	.align		4
        /*0030*/ 	.byte	0x03, 0x5f
        /*0032*/ 	.short	0x0101


	//----- nvinfo : EIATTR_VRC_CTA_INIT_COUNT
	.align		4
        /*0034*/ 	.byte	0x02, 0x4a
	.zero		1
	.zero		1


	//----- nvinfo : EIATTR_EXIT_INSTR_OFFSETS
	.align		4
        /*0038*/ 	.byte	0x04, 0x1c
        /*003a*/ 	.short	(.L_135 - .L_134)


	//   ....[0]....
.L_134:
        /*003c*/ 	.word	0x000000a0


	//   ....[1]....
        /*0040*/ 	.word	0x000000c0


	//   ....[2]....
        /*0044*/ 	.word	0x000021f0


	//----- nvinfo : EIATTR_CRS_STACK_SIZE
	.align		4
.L_135:
        /*0048*/ 	.byte	0x04, 0x1e
        /*004a*/ 	.short	(.L_137 - .L_136)
.L_136:
        /*004c*/ 	.word	0x00000000


	//----- nvinfo : EIATTR_CBANK_PARAM_SIZE
	.align		4
.L_137:
        /*0050*/ 	.byte	0x03, 0x19
        /*0052*/ 	.short	0x000c


	//----- nvinfo : EIATTR_PARAM_CBANK
	.align		4
        /*0054*/ 	.byte	0x04, 0x0a
        /*0056*/ 	.short	(.L_139 - .L_138)
	.align		4
.L_138:
        /*0058*/ 	.word	index@(.nv.constant0._Z7scale_pPA2_fi)
        /*005c*/ 	.short	0x0380
        /*005e*/ 	.short	0x000c


	//----- nvinfo : EIATTR_SW_WAR
	.align		4
.L_139:
        /*0060*/ 	.byte	0x04, 0x36
        /*0062*/ 	.short	(.L_141 - .L_140)
.L_140:
        /*0064*/ 	.word	0x00000008
.L_141:


//--------------------- .nv.info._Z9to_real_pPA2_fPdi --------------------------
	.section	.nv.info._Z9to_real_pPA2_fPdi,"",@"SHT_CUDA_INFO"
	.sectionflags	@""
	.align	4


	//----- nvinfo : EIATTR_CUDA_API_VERSION
	.align		4
        /*0000*/ 	.byte	0x04, 0x37
        /*0002*/ 	.short	(.L_143 - .L_142)
.L_142:
        /*0004*/ 	.word	0x00000082


	//----- nvinfo : EIATTR_KPARAM_INFO
	.align		4
.L_143:
        /*0008*/ 	.byte	0x04, 0x17
        /*000a*/ 	.short	(.L_145 - .L_144)
.L_144:
        /*000c*/ 	.word	0x00000000
        /*0010*/ 	.short	0x0002
        /*0012*/ 	.short	0x0010
        /*0014*/ 	.byte	0x00, 0xf0, 0x11, 0x00


	//----- nvinfo : EIATTR_KPARAM_INFO
	.align		4
.L_145:
        /*0018*/ 	.byte	0x04, 0x17
        /*001a*/ 	.short	(.L_147 - .L_146)
.L_146:
        /*001c*/ 	.word	0x00000000
        /*0020*/ 	.short	0x0001
        /*0022*/ 	.short	0x0008
        /*0024*/ 	.byte	0x00, 0xf5, 0x21, 0x00


	//----- nvinfo : EIATTR_KPARAM_INFO
	.align		4
.L_147:
        /*0028*/ 	.byte	0x04, 0x17
        /*002a*/ 	.short	(.L_149 - .L_148)
.L_148:
        /*002c*/ 	.word	0x00000000
        /*0030*/ 	.short	0x0000
        /*0032*/ 	.short	0x0000
        /*0034*/ 	.byte	0x00, 0xf5, 0x21, 0x00


	//----- nvinfo : EIATTR_SPARSE_MMA_MASK
	.align		4
.L_149:
        /*0038*/ 	.byte	0x03, 0x50
        /*003a*/ 	.short	0x0000


	//----- nvinfo : EIATTR_MAXREG_COUNT
	.align		4
        /*003c*/ 	.byte	0x03, 0x1b
        /*003e*/ 	.short	0x00ff


	//----- nvinfo : EIATTR_MERCURY_ISA_VERSION
	.align		4
        /*0040*/ 	.byte	0x03, 0x5f
        /*0042*/ 	.short	0x0101


	//----- nvinfo : EIATTR_VRC_CTA_INIT_COUNT
	.align		4
        /*0044*/ 	.byte	0x02, 0x4a
	.zero		1
	.zero		1


	//----- nvinfo : EIATTR_EXIT_INSTR_OFFSETS
	.align		4
        /*0048*/ 	.byte	0x04, 0x1c
        /*004a*/ 	.short	(.L_151 - .L_150)


	//   ....[0]....
.L_150:
        /*004c*/ 	.word	0x000000b0


	//   ....[1]....
        /*0050*/ 	.word	0x00000cb0


	//----- nvinfo : EIATTR_CRS_STACK_SIZE
	.align		4
.L_151:
        /*0054*/ 	.byte	0x04, 0x1e
        /*0056*/ 	.short	(.L_153 - .L_152)
.L_152:
        /*0058*/ 	.word	0x00000000


	//----- nvinfo : EIATTR_CBANK_PARAM_SIZE
	.align		4
.L_153:
        /*005c*/ 	.byte	0x03, 0x19
        /*005e*/ 	.short	0x0014


	//----- nvinfo : EIATTR_PARAM_CBANK
	.align		4
        /*0060*/ 	.byte	0x04, 0x0a
        /*0062*/ 	.short	(.L_155 - .L_154)
	.align		4
.L_154:
        /*0064*/ 	.word	index@(.nv.constant0._Z9to_real_pPA2_fPdi)
        /*0068*/ 	.short	0x0380
        /*006a*/ 	.short	0x0014


	//----- nvinfo : EIATTR_SW_WAR
	.align		4
.L_155:
        /*006c*/ 	.byte	0x04, 0x36
        /*006e*/ 	.short	(.L_157 - .L_156)
.L_156:
        /*0070*/ 	.word	0x00000008
.L_157:


//--------------------- .nv.callgraph             --------------------------
	.section	.nv.callgraph,"",@"SHT_CUDA_CALLGRAPH"
	.align	4
	.sectionentsize	8
	.align		4
        /*0000*/ 	.word	0x00000000
	.align		4
        /*0004*/ 	.word	0xffffffff
	.align		4
        /*0008*/ 	.word	0x00000000
	.align		4
        /*000c*/ 	.word	0xfffffffe
	.align		4
        /*0010*/ 	.word	0x00000000
	.align		4
        /*0014*/ 	.word	0xfffffffd
	.align		4
        /*0018*/ 	.word	0x00000000
	.align		4
        /*001c*/ 	.word	0xfffffffc


//--------------------- .text._Z12updatekernelPdS_di --------------------------
	.section	.text._Z12updatekernelPdS_di,"ax",@progbits
	.align	128
        .global         _Z12updatekernelPdS_di
        .type           _Z12updatekernelPdS_di,@function
        .size           _Z12updatekernelPdS_di,(.L_x_125 - _Z12updatekernelPdS_di)
        .other          _Z12updatekernelPdS_di,@"STO_CUDA_ENTRY STV_DEFAULT"
_Z12updatekernelPdS_di:
.text._Z12updatekernelPdS_di:
[----:B------:R-:W-:Y:S08]  /*0000*/  LDC R1, c[0x0][0x37c] ;  /* 0x0000df00ff017b82 */ /* 0x000ff00000000800 */
[----:B------:R-:W0:Y:S01]  /*0010*/  LDC R7, c[0x0][0x398] ;  /* 0x0000e600ff077b82 */ /* 0x000e220000000800 */
[----:B------:R-:W1:Y:S01]  /*0020*/  S2R R5, SR_TID.X ;  /* 0x0000000000057919 */ /* 0x000e620000002100 */
[----:B0-----:R-:W-:-:S02]  /*0030*/  LEA.HI R0, R7, R7, RZ, 0x1 ;  /* 0x0000000707007211 */ /* 0x001fc400078f08ff */
[----:B------:R-:W-:Y:S02]  /*0040*/  ISETP.GE.AND P0, PT, R7, 0x1, PT ;  /* 0x000000010700780c */ /* 0x000fe40003f06270 */
[----:B------:R-:W-:-:S05]  /*0050*/  SHF.R.S32.HI R0, RZ, 0x1, R0 ;  /* 0x00000001ff007819 */ /* 0x000fca0000011400 */
[----:B-1----:R-:W-:Y:S01]  /*0060*/  IMAD R3, R0, R5, RZ ;  /* 0x0000000500037224 */ /* 0x002fe200078e02ff */
[----:B------:R-:W-:-:S03]  /*0070*/  ISETP.NE.AND P1, PT, R5, 0x1, PT ;  /* 0x000000010500780c */ /* 0x000fc60003f25270 */
[----:B------:R-:W-:-:S05]  /*0080*/  IMAD.IADD R0, R0, 0x1, R3 ;  /* 0x0000000100007824 */ /* 0x000fca00078e0203 */
[----:B------:R-:W-:-:S04]  /*0090*/  SEL R0, R0, R7, P1 ;  /* 0x0000000700007207 */ /* 0x000fc80000800000 */
[----:B------:R-:W-:-:S13]  /*00a0*/  ISETP.GE.OR P0, PT, R3, R0, !P0 ;  /* 0x000000000300720c */ /* 0x000fda0004706670 */
[----:B------:R-:W-:Y:S05]  /*00b0*/  @P0 EXIT ;  /* 0x000000000000094d */ /* 0x000fea0003800000 */
[----:B------:R-:W0:Y:S01]  /*00c0*/  LDCU.64 UR4, c[0x0][0x380] ;  /* 0x00007000ff0477ac */ /* 0x000e220008000a00 */
[C---:B------:R-:W-:Y:S02]  /*00d0*/  LOP3.LUT R14, R7.reuse, 0xf, RZ, 0xc0, !PT ;  /* 0x0000000f070e7812 */ /* 0x040fe400078ec0ff */
[----:B------:R-:W-:Y:S01]  /*00e0*/  LOP3.LUT R15, R7, 0x7, RZ, 0xc0, !PT ;  /* 0x00000007070f7812 */ /* 0x000fe200078ec0ff */
[----:B------:R-:W1:Y:S02]  /*00f0*/  LDCU.64 UR6, c[0x0][0x358] ;  /* 0x00006b00ff0677ac */ /* 0x000e640008000a00 */
[----:B------:R-:W-:Y:S02]  /*0100*/  VIADD R2, R14, 0xffffffff ;  /* 0xffffffff0e027836 */ /* 0x000fe40000000000 */
[----:B------:R-:W-:Y:S01]  /*0110*/  VIADD R4, R15, 0xffffffff ;  /* 0xffffffff0f047836 */ /* 0x000fe20000000000 */
[----:B------:R-:W2:Y:S02]  /*0120*/  LDCU.64 UR8, c[0x0][0x390] ;  /* 0x00007200ff0877ac */ /* 0x000ea40008000a00 */
[----:B------:R-:W-:-:S02]  /*0130*/  ISETP.GE.U32.AND P0, PT, R2, 0x7, PT ;  /* 0x000000070200780c */ /* 0x000fc40003f06070 */
[C---:B------:R-:W-:Y:S02]  /*0140*/  LOP3.LUT R2, R7.reuse, 0x7ffffff0, RZ, 0xc0, !PT ;  /* 0x7ffffff007027812 */ /* 0x040fe400078ec0ff */
[----:B------:R-:W-:Y:S02]  /*0150*/  ISETP.GE.U32.AND P1, PT, R4, 0x3, PT ;  /* 0x000000030400780c */ /* 0x000fe40003f26070 */
[----:B------:R-:W-:Y:S01]  /*0160*/  LOP3.LUT R4, R7, 0x3, RZ, 0xc0, !PT ;  /* 0x0000000307047812 */ /* 0x000fe200078ec0ff */
[----:B0-----:R-:W-:Y:S01]  /*0170*/  UIADD3 UR4, UP0, UPT, UR4, 0x40, URZ ;  /* 0x0000004004047890 */ /* 0x001fe2000ff1e0ff */
[----:B------:R-:W-:-:S03]  /*0180*/  IMAD.MOV R5, RZ, RZ, -R2 ;  /* 0x000000ffff057224 */ /* 0x000fc600078e0a02 */
[----:B-1----:R-:W-:-:S12]  /*0190*/  UIADD3.X UR5, UPT, UPT, URZ, UR5, URZ, UP0, !UPT ;  /* 0x00000005ff057290 */ /* 0x002fd800087fe4ff */
.L_x_5:
[----:B0-----:R-:W0:Y:S01]  /*01a0*/  LDCU UR10, c[0x0][0x398] ;  /* 0x00007300ff0a77ac */ /* 0x001e220008000800 */
[----:B------:R-:W-:Y:S01]  /*01b0*/  IMAD.MOV.U32 R7, RZ, RZ, RZ ;  /* 0x000000ffff077224 */ /* 0x000fe200078e00ff */
[----:B0-----:R-:W-:Y:S02]  /*01c0*/  UISETP.GE.U32.AND UP0, UPT, UR10, 0x10, UPT ;  /* 0x000000100a00788c */ /* 0x001fe4000bf06070 */
[C---:B------:R-:W-:Y:S02]  /*01d0*/  IMAD R6, R3.reuse, UR10, RZ ;  /* 0x0000000a03067c24 */ /* 0x040fe4000f8e02ff */
[----:B------:R-:W-:-:S05]  /*01e0*/  VIADD R3, R3, 0x1 ;  /* 0x0000000103037836 */ /* 0x000fca0000000000 */
[----:B------:R-:W-:Y:S01]  /*01f0*/  ISETP.NE.AND P2, PT, R3, R0, PT ;  /* 0x000000000300720c */ /* 0x000fe20003f45270 */
[----:B-1-34-:R-:W-:-:S12]  /*0200*/  BRA.U !UP0, `(.L_x_0) ;  /* 0x0000000508587547 */ /* 0x01afd8000b800000 */
[----:B------:R-:W0:Y:S01]  /*0210*/  LDC.64 R8, c[0x0][0x388] ;  /* 0x0000e200ff087b82 */ /* 0x000e220000000a00 */
[----:B------:R-:W-:Y:S02]  /*0220*/  IMAD.U32 R10, RZ, RZ, UR4 ;  /* 0x00000004ff0a7e24 */ /* 0x000fe4000f8e00ff */
[----:B------:R-:W-:Y:S02]  /*0230*/  IMAD.U32 R11, RZ, RZ, UR5 ;  /* 0x00000005ff0b7e24 */ /* 0x000fe4000f8e00ff */
[----:B------:R-:W-:Y:S02]  /*0240*/  IMAD.MOV.U32 R7, RZ, RZ, R5 ;  /* 0x000000ffff077224 */ /* 0x000fe400078e0005 */
[----:B------:R-:W-:-:S04]  /*0250*/  IMAD.WIDE.U32 R10, R6, 0x8, R10 ;  /* 0x00000008060a7825 */ /* 0x000fc800078e000a */
[----:B------:R-:W-:Y:S02]  /*0260*/  IMAD.MOV.U32 R12, RZ, RZ, R10 ;  /* 0x000000ffff0c7224 */ /* 0x000fe400078e000a */
[----:B------:R-:W-:Y:S02]  /*0270*/  IMAD.MOV.U32 R13, RZ, RZ, R11 ;  /* 0x000000ffff0d7224 */ /* 0x000fe400078e000b */
[----:B0-----:R-:W-:-:S03]  /*0280*/  IMAD.WIDE.U32 R8, R6, 0x8, R8 ;  /* 0x0000000806087825 */ /* 0x001fc600078e0008 */
[----:B------:R-:W-:-:S05]  /*0290*/  IADD3 R22, P3, PT, R8, 0x40, RZ ;  /* 0x0000004008167810 */ /* 0x000fca0007f7e0ff */
[----:B------:R-:W-:-:S08]  /*02a0*/  IMAD.X R23, RZ, RZ, R9, P3 ;  /* 0x000000ffff177224 */ /* 0x000fd000018e0609 */
.L_x_1:
[----:B------:R-:W-:Y:S01]  /*02b0*/  IMAD.MOV.U32 R10, RZ, RZ, R22 ;  /* 0x000000ffff0a7224 */ /* 0x000fe200078e0016 */
[----:B-1----:R-:W-:Y:S01]  /*02c0*/  MOV R9, R13 ;  /* 0x0000000d00097202 */ /* 0x002fe20000000f00 */
[----:B------:R-:W-:Y:S02]  /*02d0*/  IMAD.MOV.U32 R11, RZ, RZ, R23 ;  /* 0x000000ffff0b7224 */ /* 0x000fe400078e0017 */
[----:B------:R-:W-:-:S03]  /*02e0*/  IMAD.MOV.U32 R8, RZ, RZ, R12 ;  /* 0x000000ffff087224 */ /* 0x000fc600078e000c */
[----:B------:R-:W2:Y:S04]  /*02f0*/  LDG.E.64 R16, desc[UR6][R10.64+-0x40] ;  /* 0xffffc0060a107981 */ /* 0x000ea8000c1e1b00 */
[----:B------:R-:W2:Y:S02]  /*0300*/  LDG.E.64 R12, desc[UR6][R8.64+-0x40] ;  /* 0xffffc006080c7981 */ /* 0x000ea4000c1e1b00 */
[----:B--2---:R-:W-:Y:S02]  /*0310*/  DFMA R12, -R16, UR8, R12 ;  /* 0x00000008100c7c2b */ /* 0x004fe4000800010c */
[----:B------:R-:W2:Y:S05]  /*0320*/  LDG.E.64 R16, desc[UR6][R8.64+-0x38] ;  /* 0xffffc80608107981 */ /* 0x000eaa000c1e1b00 */
[----:B------:R0:W-:Y:S04]  /*0330*/  STG.E.64 desc[UR6][R8.64+-0x40], R12 ;  /* 0xffffc00c08007986 */ /* 0x0001e8000c101b06 */
[----:B------:R-:W2:Y:S04]  /*0340*/  LDG.E.64 R18, desc[UR6][R10.64+-0x38] ;  /* 0xffffc8060a127981 */ /* 0x000ea8000c1e1b00 */
[----:B0-----:R-:W3:Y:S01]  /*0350*/  LDG.E.64 R12, desc[UR6][R8.64+-0x20] ;  /* 0xffffe006080c7981 */ /* 0x001ee2000c1e1b00 */
[----:B--2---:R-:W-:-:S03]  /*0360*/  DFMA R16, -R18, UR8, R16 ;  /* 0x0000000812107c2b */ /* 0x004fc60008000110 */
[----:B------:R-:W2:Y:S04]  /*0370*/  LDG.E.64 R18, desc[UR6][R8.64+-0x30] ;  /* 0xffffd00608127981 */ /* 0x000ea8000c1e1b00 */
[----:B------:R0:W-:Y:S04]  /*0380*/  STG.E.64 desc[UR6][R8.64+-0x38], R16 ;  /* 0xffffc81008007986 */ /* 0x0001e8000c101b06 */
[----:B------:R-:W2:Y:S04]  /*0390*/  LDG.E.64 R20, desc[UR6][R10.64+-0x30] ;  /* 0xffffd0060a147981 */ /* 0x000ea8000c1e1b00 */
[----:B0-----:R-:W4:Y:S01]  /*03a0*/  LDG.E.64 R16, desc[UR6][R8.64+-0x18] ;  /* 0xffffe80608107981 */ /* 0x001f22000c1e1b00 */
[----:B--2---:R-:W-:-:S03]  /*03b0*/  DFMA R18, -R20, UR8, R18 ;  /* 0x0000000814127c2b */ /* 0x004fc60008000112 */
[----:B------:R-:W2:Y:S04]  /*03c0*/  LDG.E.64 R20, desc[UR6][R8.64+-0x28] ;  /* 0xffffd80608147981 */ /* 0x000ea8000c1e1b00 */
[----:B------:R0:W-:Y:S04]  /*03d0*/  STG.E.64 desc[UR6][R8.64+-0x30], R18 ;  /* 0xffffd01208007986 */ /* 0x0001e8000c101b06 */
[----:B------:R-:W2:Y:S04]  /*03e0*/  LDG.E.64 R22, desc[UR6][R10.64+-0x28] ;  /* 0xffffd8060a167981 */ /* 0x000ea8000c1e1b00 */
[----:B0-----:R-:W5:Y:S01]  /*03f0*/  LDG.E.64 R18, desc[UR6][R8.64+-0x10] ;  /* 0xfffff00608127981 */ /* 0x001f62000c1e1b00 */
[----:B--2---:R-:W-:-:S07]  /*0400*/  DFMA R20, -R22, UR8, R20 ;  /* 0x0000000816147c2b */ /* 0x004fce0008000114 */
[----:B------:R0:W-:Y:S04]  /*0410*/  STG.E.64 desc[UR6][R8.64+-0x28], R20 ;  /* 0xffffd81408007986 */ /* 0x0001e8000c101b06 */
[----:B------:R-:W3:Y:S04]  /*0420*/  LDG.E.64 R22, desc[UR6][R10.64+-0x20] ;  /* 0xffffe0060a167981 */ /* 0x000ee8000c1e1b00 */
[----:B0-----:R-:W2:Y:S01]  /*0430*/  LDG.E.64 R20, desc[UR6][R8.64+-0x8] ;  /* 0xfffff80608147981 */ /* 0x001ea2000c1e1b00 */
[----:B---3--:R-:W-:-:S07]  /*0440*/  DFMA R12, -R22, UR8, R12 ;  /* 0x00000008160c7c2b */ /* 0x008fce000800010c */
[----:B------:R0:W-:Y:S04]  /*0450*/  STG.E.64 desc[UR6][R8.64+-0x20], R12 ;  /* 0xffffe00c08007986 */ /* 0x0001e8000c101b06 */
[----:B------:R-:W4:Y:S04]  /*0460*/  LDG.E.64 R22, desc[UR6][R10.64+-0x18] ;  /* 0xffffe8060a167981 */ /* 0x000f28000c1e1b00 */
[----:B0-----:R-:W3:Y:S01]  /*0470*/  LDG.E.64 R12, desc[UR6][R8.64] ;  /* 0x00000006080c7981 */ /* 0x001ee2000c1e1b00 */
[----:B----4-:R-:W-:-:S07]  /*0480*/  DFMA R16, -R22, UR8, R16 ;  /* 0x0000000816107c2b */ /* 0x010fce0008000110 */
[----:B------:R0:W-:Y:S04]  /*0490*/  STG.E.64 desc[UR6][R8.64+-0x18], R16 ;  /* 0xffffe81008007986 */ /* 0x0001e8000c101b06 */
[----:B------:R-:W5:Y:S04]  /*04a0*/  LDG.E.64 R22, desc[UR6][R10.64+-0x10] ;  /* 0xfffff0060a167981 */ /* 0x000f68000c1e1b00 */
[----:B0-----:R-:W4:Y:S01]  /*04b0*/  LDG.E.64 R16, desc[UR6][R8.64+0x8] ;  /* 0x0000080608107981 */ /* 0x001f22000c1e1b00 */
[----:B-----5:R-:W-:-:S07]  /*04c0*/  DFMA R18, -R22, UR8, R18 ;  /* 0x0000000816127c2b */ /* 0x020fce0008000112 */
        /* <DEDUP_REMOVED lines=25> */
[----:B------:R-:W4:Y:S02]  /*0660*/  LDG.E.64 R22, desc[UR6][R10.64+0x28] ;  /* 0x000028060a167981 */ /* 0x000f24000c1e1b00 */
[----:B----4-:R-:W-:-:S07]  /*0670*/  DFMA R16, -R22, UR8, R16 ;  /* 0x0000000816107c2b */ /* 0x010fce0008000110 */
[----:B------:R1:W-:Y:S04]  /*0680*/  STG.E.64 desc[UR6][R8.64+0x28], R16 ;  /* 0x0000281008007986 */ /* 0x0003e8000c101b06 */
[----:B------:R-:W5:Y:S02]  /*0690*/  LDG.E.64 R22, desc[UR6][R10.64+0x30] ;  /* 0x000030060a167981 */ /* 0x000f64000c1e1b00 */
[----:B-----5:R-:W-:-:S07]  /*06a0*/  DFMA R18, -R22, UR8, R18 ;  /* 0x0000000816127c2b */ /* 0x020fce0008000112 */
[----:B------:R1:W-:Y:S04]  /*06b0*/  STG.E.64 desc[UR6][R8.64+0x30], R18 ;  /* 0x0000301208007986 */ /* 0x0003e8000c101b06 */
[----:B------:R-:W2:Y:S01]  /*06c0*/  LDG.E.64 R22, desc[UR6][R10.64+0x38] ;  /* 0x000038060a167981 */ /* 0x000ea2000c1e1b00 */
[----:B------:R-:W-:-:S05]  /*06d0*/  VIADD R7, R7, 0x10 ;  /* 0x0000001007077836 */ /* 0x000fca0000000000 */
[----:B------:R-:W-:Y:S02]  /*06e0*/  ISETP.NE.AND P3, PT, R7, RZ, PT ;  /* 0x000000ff0700720c */ /* 0x000fe40003f65270 */
[----:B0-----:R-:W-:-:S05]  /*06f0*/  IADD3 R12, P5, PT, R8, 0x80, RZ ;  /* 0x00000080080c7810 */ /* 0x001fca0007fbe0ff */
[----:B------:R-:W-:Y:S01]  /*0700*/  IMAD.X R13, RZ, RZ, R9, P5 ;  /* 0x000000ffff0d7224 */ /* 0x000fe200028e0609 */
[----:B--2---:R-:W-:-:S07]  /*0710*/  DFMA R20, -R22, UR8, R20 ;  /* 0x0000000816147c2b */ /* 0x004fce0008000114 */
[----:B------:R1:W-:Y:S01]  /*0720*/  STG.E.64 desc[UR6][R8.64+0x38], R20 ;  /* 0x0000381408007986 */ /* 0x0003e2000c101b06 */
[----:B------:R-:W-:-:S05]  /*0730*/  IADD3 R22, P4, PT, R10, 0x80, RZ ;  /* 0x000000800a167810 */ /* 0x000fca0007f9e0ff */
[----:B------:R-:W-:Y:S01]  /*0740*/  IMAD.X R23, RZ, RZ, R11, P4 ;  /* 0x000000ffff177224 */ /* 0x000fe200020e060b */
[----:B------:R-:W-:Y:S07]  /*0750*/  @P3 BRA `(.L_x_1) ;  /* 0xfffffff800d43947 */ /* 0x000fee000383ffff */
[----:B------:R-:W-:-:S07]  /*0760*/  IMAD.MOV.U32 R7, RZ, RZ, R2 ;  /* 0x000000ffff077224 */ /* 0x000fce00078e0002 */
.L_x_0:
[----:B------:R-:W-:-:S13]  /*0770*/  ISETP.NE.AND P3, PT, R14, RZ, PT ;  /* 0x000000ff0e00720c */ /* 0x000fda0003f65270 */
[----:B------:R-:W-:Y:S05]  /*0780*/  @!P3 BRA `(.L_x_2) ;  /* 0x0000000400d4b947 */ /* 0x000fea0003800000 */
[----:B------:R-:W-:Y:S01]  /*0790*/  ISETP.NE.AND P3, PT, R15, RZ, PT ;  /* 0x000000ff0f00720c */ /* 0x000fe20003f65270 */
[----:B------:R-:W-:-:S12]  /*07a0*/  @!P0 BRA `(.L_x_3) ;  /* 0x0000000000c08947 */ /* 0x000fd80003800000 */
[----:B------:R-:W0:Y:S01]  /*07b0*/  LDC.64 R10, c[0x0][0x380] ;  /* 0x0000e000ff0a7b82 */ /* 0x000e220000000a00 */
[----:B-1----:R-:W-:Y:S01]  /*07c0*/  IMAD.IADD R9, R6, 0x1, R7 ;  /* 0x0000000106097824 */ /* 0x002fe200078e0207 */
[----:B------:R-:W1:Y:S01]  /*07d0*/  LDCU.64 UR10, c[0x0][0x390] ;  /* 0x00007200ff0a77ac */ /* 0x000e620008000a00 */
[----:B------:R-:W3:Y:S05]  /*07e0*/  LDCU.128 UR12, c[0x0][0x380] ;  /* 0x00007000ff0c77ac */ /* 0x000eea0008000c00 */
[----:B------:R-:W4:Y:S01]  /*07f0*/  LDC.64 R18, c[0x0][0x388] ;  /* 0x0000e200ff127b82 */ /* 0x000f220000000a00 */
[----:B0-----:R-:W-:-:S05]  /*0800*/  IMAD.WIDE.U32 R10, R9, 0x8, R10 ;  /* 0x00000008090a7825 */ /* 0x001fca00078e000a */
[----:B------:R-:W1:Y:S01]  /*0810*/  LDG.E.64 R12, desc[UR6][R10.64] ;  /* 0x000000060a0c7981 */ /* 0x000e62000c1e1b00 */
[----:B----4-:R-:W-:-:S05]  /*0820*/  IMAD.WIDE.U32 R18, R9, 0x8, R18 ;  /* 0x0000000809127825 */ /* 0x010fca00078e0012 */
[----:B------:R-:W1:Y:S01]  /*0830*/  LDG.E.64 R16, desc[UR6][R18.64] ;  /* 0x0000000612107981 */ /* 0x000e62000c1e1b00 */
[----:B------:R-:W-:-:S05]  /*0840*/  IADD3 R20, P4, PT, R6, R7, RZ ;  /* 0x0000000706147210 */ /* 0x000fca0007f9e0ff */
[----:B------:R-:W-:Y:S02]  /*0850*/  IMAD.X R21, RZ, RZ, RZ, P4 ;  /* 0x000000ffff157224 */ /* 0x000fe400020e06ff */
[----:B------:R-:W-:-:S03]  /*0860*/  IMAD.SHL.U32 R9, R20, 0x8, RZ ;  /* 0x0000000814097824 */ /* 0x000fc600078e00ff */
[----:B------:R-:W-:Y:S02]  /*0870*/  SHF.L.U64.HI R20, R20, 0x3, R21 ;  /* 0x0000000314147819 */ /* 0x000fe40000010215 */
[C---:B---3--:R-:W-:Y:S01]  /*0880*/  IADD3 R8, P4, PT, R9.reuse, UR12, RZ ;  /* 0x0000000c09087c10 */ /* 0x048fe2000ff9e0ff */
[----:B-1----:R-:W-:Y:S01]  /*0890*/  DFMA R16, -R16, UR10, R12 ;  /* 0x0000000a10107c2b */ /* 0x002fe2000800010c */
[----:B------:R-:W-:Y:S02]  /*08a0*/  IADD3 R12, P5, PT, R9, UR14, RZ ;  /* 0x0000000e090c7c10 */ /* 0x000fe4000ffbe0ff */
[C---:B------:R-:W-:Y:S02]  /*08b0*/  IADD3.X R9, PT, PT, R20.reuse, UR13, RZ, P4, !PT ;  /* 0x0000000d14097c10 */ /* 0x040fe4000a7fe4ff */
[----:B------:R-:W-:Y:S02]  /*08c0*/  IADD3.X R13, PT, PT, R20, UR15, RZ, P5, !PT ;  /* 0x0000000f140d7c10 */ /* 0x000fe4000affe4ff */
[----:B------:R0:W-:Y:S04]  /*08d0*/  STG.E.64 desc[UR6][R10.64], R16 ;  /* 0x000000100a007986 */ /* 0x0001e8000c101b06 */
[----:B------:R-:W3:Y:S04]  /*08e0*/  LDG.E.64 R18, desc[UR6][R8.64+0x8] ;  /* 0x0000080608127981 */ /* 0x000ee8000c1e1b00 */
[----:B------:R-:W3:Y:S04]  /*08f0*/  LDG.E.64 R20, desc[UR6][R12.64+0x8] ;  /* 0x000008060c147981 */ /* 0x000ee8000c1e1b00 */
[----:B0-----:R-:W4:Y:S01]  /*0900*/  LDG.E.64 R10, desc[UR6][R8.64+0x20] ;  /* 0x00002006080a7981 */ /* 0x001f22000c1e1b00 */
[----:B---3--:R-:W-:-:S03]  /*0910*/  DFMA R18, -R20, UR10, R18 ;  /* 0x0000000a14127c2b */ /* 0x008fc60008000112 */
[----:B------:R-:W3:Y:S04]  /*0920*/  LDG.E.64 R20, desc[UR6][R8.64+0x10] ;  /* 0x0000100608147981 */ /* 0x000ee8000c1e1b00 */
[----:B------:R0:W-:Y:S04]  /*0930*/  STG.E.64 desc[UR6][R8.64+0x8], R18 ;  /* 0x0000081208007986 */ /* 0x0001e8000c101b06 */
[----:B------:R-:W3:Y:S02]  /*0940*/  LDG.E.64 R22, desc[UR6][R12.64+0x10] ;  /* 0x000010060c167981 */ /* 0x000ee4000c1e1b00 */
[----:B---3--:R-:W-:-:S02]  /*0950*/  DFMA R20, -R22, UR10, R20 ;  /* 0x0000000a16147c2b */ /* 0x008fc40008000114 */
[----:B------:R-:W3:Y:S05]  /*0960*/  LDG.E.64 R22, desc[UR6][R8.64+0x18] ;  /* 0x0000180608167981 */ /* 0x000eea000c1e1b00 */
[----:B------:R1:W-:Y:S04]  /*0970*/  STG.E.64 desc[UR6][R8.64+0x10], R20 ;  /* 0x0000101408007986 */ /* 0x0003e8000c101b06 */
[----:B------:R-:W3:Y:S02]  /*0980*/  LDG.E.64 R24, desc[UR6][R12.64+0x18] ;  /* 0x000018060c187981 */ /* 0x000ee4000c1e1b00 */
[----:B---3--:R-:W-:-:S07]  /*0990*/  DFMA R22, -R24, UR10, R22 ;  /* 0x0000000a18167c2b */ /* 0x008fce0008000116 */
[----:B------:R3:W-:Y:S04]  /*09a0*/  STG.E.64 desc[UR6][R8.64+0x18], R22 ;  /* 0x0000181608007986 */ /* 0x0007e8000c101b06 */
[----:B------:R-:W4:Y:S02]  /*09b0*/  LDG.E.64 R16, desc[UR6][R12.64+0x20] ;  /* 0x000020060c107981 */ /* 0x000f24000c1e1b00 */
[----:B----4-:R-:W-:Y:S02]  /*09c0*/  DFMA R10, -R16, UR10, R10 ;  /* 0x0000000a100a7c2b */ /* 0x010fe4000800010a */
[----:B------:R-:W4:Y:S05]  /*09d0*/  LDG.E.64 R16, desc[UR6][R8.64+0x28] ;  /* 0x0000280608107981 */ /* 0x000f2a000c1e1b00 */
[----:B------:R1:W-:Y:S04]  /*09e0*/  STG.E.64 desc[UR6][R8.64+0x20], R10 ;  /* 0x0000200a08007986 */ /* 0x0003e8000c101b06 */
[----:B0-----:R-:W4:Y:S02]  /*09f0*/  LDG.E.64 R18, desc[UR6][R12.64+0x28] ;  /* 0x000028060c127981 */ /* 0x001f24000c1e1b00 */
[----:B----4-:R-:W-:-:S02]  /*0a00*/  DFMA R16, -R18, UR10, R16 ;  /* 0x0000000a12107c2b */ /* 0x010fc40008000110 */
[----:B------:R-:W4:Y:S05]  /*0a10*/  LDG.E.64 R18, desc[UR6][R8.64+0x30] ;  /* 0x0000300608127981 */ /* 0x000f2a000c1e1b00 */
[----:B------:R0:W-:Y:S04]  /*0a20*/  STG.E.64 desc[UR6][R8.64+0x28], R16 ;  /* 0x0000281008007986 */ /* 0x0001e8000c101b06 */
[----:B-1----:R-:W4:Y:S02]  /*0a30*/  LDG.E.64 R20, desc[UR6][R12.64+0x30] ;  /* 0x000030060c147981 */ /* 0x002f24000c1e1b00 */
[----:B----4-:R-:W-:-:S02]  /*0a40*/  DFMA R18, -R20, UR10, R18 ;  /* 0x0000000a14127c2b */ /* 0x010fc40008000112 */
[----:B------:R-:W4:Y:S05]  /*0a50*/  LDG.E.64 R20, desc[UR6][R8.64+0x38] ;  /* 0x0000380608147981 */ /* 0x000f2a000c1e1b00 */
[----:B------:R0:W-:Y:S04]  /*0a60*/  STG.E.64 desc[UR6][R8.64+0x30], R18 ;  /* 0x0000301208007986 */ /* 0x0001e8000c101b06 */
[----:B---3--:R-:W4:Y:S01]  /*0a70*/  LDG.E.64 R22, desc[UR6][R12.64+0x38] ;  /* 0x000038060c167981 */ /* 0x008f22000c1e1b00 */
[----:B------:R-:W-:Y:S01]  /*0a80*/  VIADD R7, R7, 0x8 ;  /* 0x0000000807077836 */ /* 0x000fe20000000000 */
[----:B----4-:R-:W-:-:S07]  /*0a90*/  DFMA R20, -R22, UR10, R20 ;  /* 0x0000000a16147c2b */ /* 0x010fce0008000114 */
[----:B------:R0:W-:Y:S04]  /*0aa0*/  STG.E.64 desc[UR6][R8.64+0x38], R20 ;  /* 0x0000381408007986 */ /* 0x0001e8000c101b06 */
.L_x_3:
[----:B------:R-:W-:Y:S05]  /*0ab0*/  @!P3 BRA `(.L_x_2) ;  /* 0x000000040008b947 */ /* 0x000fea0003800000 */
[----:B------:R-:W-:Y:S01]  /*0ac0*/  ISETP.NE.AND P3, PT, R4, RZ, PT ;  /* 0x000000ff0400720c */ /* 0x000fe20003f65270 */
[----:B------:R-:W-:-:S12]  /*0ad0*/  @!P1 BRA `(.L_x_4) ;  /* 0x0000000000809947 */ /* 0x000fd80003800000 */
[----:B------:R-:W3:Y:S01]  /*0ae0*/  LDC.64 R10, c[0x0][0x380] ;  /* 0x0000e000ff0a7b82 */ /* 0x000ee20000000a00 */
[----:B01----:R-:W-:Y:S01]  /*0af0*/  IADD3 R19, PT, PT, R6, R7, RZ ;  /* 0x0000000706137210 */ /* 0x003fe20007ffe0ff */
[----:B------:R-:W0:Y:S01]  /*0b00*/  LDCU.64 UR10, c[0x0][0x390] ;  /* 0x00007200ff0a77ac */ /* 0x000e220008000a00 */
[----:B------:R-:W1:Y:S05]  /*0b10*/  LDCU.128 UR12, c[0x0][0x380] ;  /* 0x00007000ff0c77ac */ /* 0x000e6a0008000c00 */
[----:B------:R-:W4:Y:S01]  /*0b20*/  LDC.64 R8, c[0x0][0x388] ;  /* 0x0000e200ff087b82 */ /* 0x000f220000000a00 */
[----:B---3--:R-:W-:-:S05]  /*0b30*/  IMAD.WIDE.U32 R10, R19, 0x8, R10 ;  /* 0x00000008130a7825 */ /* 0x008fca00078e000a */
[----:B------:R-:W0:Y:S01]  /*0b40*/  LDG.E.64 R12, desc[UR6][R10.64] ;  /* 0x000000060a0c7981 */ /* 0x000e22000c1e1b00 */
[----:B----4-:R-:W-:-:S05]  /*0b50*/  IMAD.WIDE.U32 R18, R19, 0x8, R8 ;  /* 0x0000000813127825 */ /* 0x010fca00078e0008 */
[----:B------:R-:W0:Y:S01]  /*0b60*/  LDG.E.64 R16, desc[UR6][R18.64] ;  /* 0x0000000612107981 */ /* 0x000e22000c1e1b00 */
[----:B------:R-:W-:-:S05]  /*0b70*/  IADD3 R8, P4, PT, R6, R7, RZ ;  /* 0x0000000706087210 */ /* 0x000fca0007f9e0ff */
[----:B------:R-:W-:Y:S02]  /*0b80*/  IMAD.X R9, RZ, RZ, RZ, P4 ;  /* 0x000000ffff097224 */ /* 0x000fe400020e06ff */
[----:B------:R-:W-:-:S03]  /*0b90*/  IMAD.SHL.U32 R21, R8, 0x8, RZ ;  /* 0x0000000808157824 */ /* 0x000fc600078e00ff */
[----:B------:R-:W-:Y:S02]  /*0ba0*/  SHF.L.U64.HI R20, R8, 0x3, R9 ;  /* 0x0000000308147819 */ /* 0x000fe40000010209 */
[----:B-1----:R-:W-:-:S04]  /*0bb0*/  IADD3 R8, P4, PT, R21, UR12, RZ ;  /* 0x0000000c15087c10 */ /* 0x002fc8000ff9e0ff */
[----:B------:R-:W-:Y:S01]  /*0bc0*/  IADD3.X R9, PT, PT, R20, UR13, RZ, P4, !PT ;  /* 0x0000000d14097c10 */ /* 0x000fe2000a7fe4ff */
[----:B0-----:R-:W-:Y:S01]  /*0bd0*/  DFMA R16, -R16, UR10, R12 ;  /* 0x0000000a10107c2b */ /* 0x001fe2000800010c */
[----:B------:R-:W-:-:S04]  /*0be0*/  IADD3 R12, P5, PT, R21, UR14, RZ ;  /* 0x0000000e150c7c10 */ /* 0x000fc8000ffbe0ff */
[----:B------:R-:W-:Y:S02]  /*0bf0*/  IADD3.X R13, PT, PT, R20, UR15, RZ, P5, !PT ;  /* 0x0000000f140d7c10 */ /* 0x000fe4000affe4ff */
[----:B------:R3:W-:Y:S04]  /*0c00*/  STG.E.64 desc[UR6][R10.64], R16 ;  /* 0x000000100a007986 */ /* 0x0007e8000c101b06 */
[----:B------:R-:W4:Y:S04]  /*0c10*/  LDG.E.64 R18, desc[UR6][R8.64+0x8] ;  /* 0x0000080608127981 */ /* 0x000f28000c1e1b00 */
[----:B------:R-:W4:Y:S02]  /*0c20*/  LDG.E.64 R20, desc[UR6][R12.64+0x8] ;  /* 0x000008060c147981 */ /* 0x000f24000c1e1b00 */
[----:B----4-:R-:W-:-:S02]  /*0c30*/  DFMA R18, -R20, UR10, R18 ;  /* 0x0000000a14127c2b */ /* 0x010fc40008000112 */
[----:B------:R-:W4:Y:S05]  /*0c40*/  LDG.E.64 R20, desc[UR6][R8.64+0x10] ;  /* 0x0000100608147981 */ /* 0x000f2a000c1e1b00 */
[----:B------:R3:W-:Y:S04]  /*0c50*/  STG.E.64 desc[UR6][R8.64+0x8], R18 ;  /* 0x0000081208007986 */ /* 0x0007e8000c101b06 */
[----:B------:R-:W4:Y:S02]  /*0c60*/  LDG.E.64 R22, desc[UR6][R12.64+0x10] ;  /* 0x000010060c167981 */ /* 0x000f24000c1e1b00 */
[----:B----4-:R-:W-:-:S02]  /*0c70*/  DFMA R20, -R22, UR10, R20 ;  /* 0x0000000a16147c2b */ /* 0x010fc40008000114 */
[----:B------:R-:W4:Y:S05]  /*0c80*/  LDG.E.64 R22, desc[UR6][R8.64+0x18] ;  /* 0x0000180608167981 */ /* 0x000f2a000c1e1b00 */
[----:B------:R3:W-:Y:S04]  /*0c90*/  STG.E.64 desc[UR6][R8.64+0x10], R20 ;  /* 0x0000101408007986 */ /* 0x0007e8000c101b06 */
[----:B------:R-:W4:Y:S01]  /*0ca0*/  LDG.E.64 R24, desc[UR6][R12.64+0x18] ;  /* 0x000018060c187981 */ /* 0x000f22000c1e1b00 */
[----:B------:R-:W-:Y:S01]  /*0cb0*/  VIADD R7, R7, 0x4 ;  /* 0x0000000407077836 */ /* 0x000fe20000000000 */
[----:B----4-:R-:W-:-:S07]  /*0cc0*/  DFMA R22, -R24, UR10, R22 ;  /* 0x0000000a18167c2b */ /* 0x010fce0008000116 */
[----:B------:R3:W-:Y:S04]  /*0cd0*/  STG.E.64 desc[UR6][R8.64+0x18], R22 ;  /* 0x0000181608007986 */ /* 0x0007e8000c101b06 */
.L_x_4:
[----:B------:R-:W-:Y:S05]  /*0ce0*/  @!P3 BRA `(.L_x_2) ;  /* 0x00000000007cb947 */ /* 0x000fea0003800000 */
[----:B------:R-:W4:Y:S01]  /*0cf0*/  LDC.64 R12, c[0x0][0x388] ;  /* 0x0000e200ff0c7b82 */ /* 0x000f220000000a00 */
[----:B---3--:R-:W-:Y:S01]  /*0d00*/  IMAD.IADD R11, R6, 0x1, R7 ;  /* 0x00000001060b7824 */ /* 0x008fe200078e0207 */
[----:B------:R-:W3:Y:S06]  /*0d10*/  LDCU.64 UR10, c[0x0][0x390] ;  /* 0x00007200ff0a77ac */ /* 0x000eec0008000a00 */
[----:B01----:R-:W0:Y:S01]  /*0d20*/  LDC.64 R8, c[0x0][0x380] ;  /* 0x0000e000ff087b82 */ /* 0x003e220000000a00 */
[----:B----4-:R-:W-:-:S06]  /*0d30*/  IMAD.WIDE.U32 R12, R11, 0x8, R12 ;  /* 0x000000080b0c7825 */ /* 0x010fcc00078e000c */
[----:B------:R-:W3:Y:S01]  /*0d40*/  LDG.E.64 R12, desc[UR6][R12.64] ;  /* 0x000000060c0c7981 */ /* 0x000ee2000c1e1b00 */
[----:B0-----:R-:W-:-:S05]  /*0d50*/  IMAD.WIDE.U32 R8, R11, 0x8, R8 ;  /* 0x000000080b087825 */ /* 0x001fca00078e0008 */
[----:B------:R-:W3:Y:S01]  /*0d60*/  LDG.E.64 R10, desc[UR6][R8.64] ;  /* 0x00000006080a7981 */ /* 0x000ee2000c1e1b00 */
[----:B------:R-:W-:Y:S01]  /*0d70*/  ISETP.NE.AND P3, PT, R4, 0x1, PT ;  /* 0x000000010400780c */ /* 0x000fe20003f65270 */
[----:B---3--:R-:W-:-:S07]  /*0d80*/  DFMA R10, -R12, UR10, R10 ;  /* 0x0000000a0c0a7c2b */ /* 0x008fce000800010a */
[----:B------:R4:W-:Y:S05]  /*0d90*/  STG.E.64 desc[UR6][R8.64], R10 ;  /* 0x0000000a08007986 */ /* 0x0009ea000c101b06 */
[----:B------:R-:W-:Y:S05]  /*0da0*/  @!P3 BRA `(.L_x_2) ;  /* 0x00000000004cb947 */ /* 0x000fea0003800000 */
[----:B------:R-:W0:Y:S01]  /*0db0*/  LDCU.128 UR12, c[0x0][0x380] ;  /* 0x00007000ff0c77ac */ /* 0x000e220008000c00 */
[----:B------:R-:W-:-:S05]  /*0dc0*/  IADD3 R6, P3, PT, R6, R7, RZ ;  /* 0x0000000706067210 */ /* 0x000fca0007f7e0ff */
[----:B------:R-:W-:Y:S02]  /*0dd0*/  IMAD.X R7, RZ, RZ, RZ, P3 ;  /* 0x000000ffff077224 */ /* 0x000fe400018e06ff */
[----:B------:R-:W-:-:S03]  /*0de0*/  IMAD.SHL.U32 R12, R6, 0x8, RZ ;  /* 0x00000008060c7824 */ /* 0x000fc600078e00ff */
[----:B----4-:R-:W-:Y:S02]  /*0df0*/  SHF.L.U64.HI R8, R6, 0x3, R7 ;  /* 0x0000000306087819 */ /* 0x010fe40000010207 */
[C---:B0-----:R-:W-:Y:S02]  /*0e00*/  IADD3 R6, P3, PT, R12.reuse, UR12, RZ ;  /* 0x0000000c0c067c10 */ /* 0x041fe4000ff7e0ff */
[----:B------:R-:W-:Y:S02]  /*0e10*/  IADD3 R12, P4, PT, R12, UR14, RZ ;  /* 0x0000000e0c0c7c10 */ /* 0x000fe4000ff9e0ff */
[C---:B------:R-:W-:Y:S02]  /*0e20*/  IADD3.X R7, PT, PT, R8.reuse, UR13, RZ, P3, !PT ;  /* 0x0000000d08077c10 */ /* 0x040fe40009ffe4ff */
[----:B------:R-:W-:-:S03]  /*0e30*/  IADD3.X R13, PT, PT, R8, UR15, RZ, P4, !PT ;  /* 0x0000000f080d7c10 */ /* 0x000fc6000a7fe4ff */
[----:B------:R-:W3:Y:S04]  /*0e40*/  LDG.E.64 R8, desc[UR6][R6.64+0x8] ;  /* 0x0000080606087981 */ /* 0x000ee8000c1e1b00 */
[----:B------:R-:W3:Y:S01]  /*0e50*/  LDG.E.64 R10, desc[UR6][R12.64+0x8] ;  /* 0x000008060c0a7981 */ /* 0x000ee2000c1e1b00 */
[----:B------:R-:W-:Y:S01]  /*0e60*/  ISETP.NE.AND P3, PT, R4, 0x2, PT ;  /* 0x000000020400780c */ /* 0x000fe20003f65270 */
[----:B---3--:R-:W-:-:S07]  /*0e70*/  DFMA R8, -R10, UR10, R8 ;  /* 0x0000000a0a087c2b */ /* 0x008fce0008000108 */
[----:B------:R0:W-:Y:S05]  /*0e80*/  STG.E.64 desc[UR6][R6.64+0x8], R8 ;  /* 0x0000080806007986 */ /* 0x0001ea000c101b06 */
[----:B------:R-:W-:Y:S05]  /*0e90*/  @!P3 BRA `(.L_x_2) ;  /* 0x000000000010b947 */ /* 0x000fea0003800000 */
[----:B------:R-:W3:Y:S04]  /*0ea0*/  LDG.E.64 R10, desc[UR6][R12.64+0x10] ;  /* 0x000010060c0a7981 */ /* 0x000ee8000c1e1b00 */
[----:B0-----:R-:W3:Y:S02]  /*0eb0*/  LDG.E.64 R8, desc[UR6][R6.64+0x10] ;  /* 0x0000100606087981 */ /* 0x001ee4000c1e1b00 */
[----:B---3--:R-:W-:-:S07]  /*0ec0*/  DFMA R8, -R10, UR10, R8 ;  /* 0x0000000a0a087c2b */ /* 0x008fce0008000108 */
[----:B------:R0:W-:Y:S04]  /*0ed0*/  STG.E.64 desc[UR6][R6.64+0x10], R8 ;  /* 0x0000100806007986 */ /* 0x0001e8000c101b06 */
.L_x_2:
[----:B------:R-:W-:Y:S05]  /*0ee0*/  @P2 BRA `(.L_x_5) ;  /* 0xfffffff000ac2947 */ /* 0x000fea000383ffff */
[----:B--2---:R-:W-:Y:S05]  /*0ef0*/  EXIT ;  /* 0x000000000000794d */ /* 0x004fea0003800000 */
.L_x_6:
[----:B------:R-:W-:-:S00]  /*0f00*/  BRA `(.L_x_6) ;  /* 0xfffffffc00fc7947 */ /* 0x000fc0000383ffff */
[----:B------:R-:W-:-:S00]  /*0f10*/  NOP ;  /* 0x0000000000007918 */ /* 0x000fc00000000000 */
        /* <DEDUP_REMOVED lines=14> */
.L_x_125:


//--------------------- .text._Z22fill_constant_parallelPddi --------------------------
	.section	.text._Z22fill_constant_parallelPddi,"ax",@progbits
	.align	128
        .global         _Z22fill_constant_parallelPddi
        .type           _Z22fill_constant_parallelPddi,@function
        .size           _Z22fill_constant_parallelPddi,(.L_x_126 - _Z22fill_constant_parallelPddi)
        .other          _Z22fill_constant_parallelPddi,@"STO_CUDA_ENTRY STV_DEFAULT"
_Z22fill_constant_parallelPddi:
.text._Z22fill_constant_parallelPddi:
        /* <DEDUP_REMOVED lines=14> */
[C---:B------:R-:W-:Y:S01]  /*00e0*/  LOP3.LUT R6, R5.reuse, 0x7ffffff8, RZ, 0xc0, !PT ;  /* 0x7ffffff805067812 */ /* 0x040fe200078ec0ff */
[----:B------:R-:W1:Y:S01]  /*00f0*/  LDCU.64 UR6, c[0x0][0x358] ;  /* 0x00006b00ff0677ac */ /* 0x000e620008000a00 */
[----:B------:R-:W-:Y:S01]  /*0100*/  LOP3.LUT R8, R5, 0x3, RZ, 0xc0, !PT ;  /* 0x0000000305087812 */ /* 0x000fe200078ec0ff */
[----:B------:R-:W-:Y:S02]  /*0110*/  VIADD R2, R18, 0xffffffff ;  /* 0xffffffff12027836 */ /* 0x000fe40000000000 */
[----:B------:R-:W-:-:S03]  /*0120*/  IMAD.MOV R9, RZ, RZ, -R6 ;  /* 0x000000ffff097224 */ /* 0x000fc600078e0a06 */
[----:B------:R-:W-:Y:S01]  /*0130*/  ISETP.GE.U32.AND P1, PT, R2, 0x3, PT ;  /* 0x000000030200780c */ /* 0x000fe20003f26070 */
[----:B0-----:R-:W-:-:S04]  /*0140*/  UIADD3 UR4, UP0, UPT, UR4, 0x20, URZ ;  /* 0x0000002004047890 */ /* 0x001fc8000ff1e0ff */
[----:B-1----:R-:W-:-:S12]  /*0150*/  UIADD3.X UR5, UPT, UPT, URZ, UR5, URZ, UP0, !UPT ;  /* 0x00000005ff057290 */ /* 0x002fd800087fe4ff */
.L_x_12:
[----:B0-2---:R-:W0:Y:S01]  /*0160*/  LDC R12, c[0x0][0x390] ;  /* 0x0000e400ff0c7b82 */ /* 0x005e220000000800 */
[----:B------:R-:W-:Y:S01]  /*0170*/  IMAD.MOV.U32 R11, RZ, RZ, RZ ;  /* 0x000000ffff0b7224 */ /* 0x000fe200078e00ff */
[----:B0-----:R-:W-:Y:S01]  /*0180*/  ISETP.GE.U32.AND P2, PT, R12, 0x8, PT ;  /* 0x000000080c00780c */ /* 0x001fe20003f46070 */
[C---:B------:R-:W-:Y:S02]  /*0190*/  IMAD R10, R7.reuse, R12, RZ ;  /* 0x0000000c070a7224 */ /* 0x040fe400078e02ff */
[----:B------:R-:W-:-:S05]  /*01a0*/  VIADD R7, R7, 0x1 ;  /* 0x0000000107077836 */ /* 0x000fca0000000000 */
[----:B------:R-:W-:-:S05]  /*01b0*/  ISETP.NE.AND P0, PT, R7, R0, PT ;  /* 0x000000000700720c */ /* 0x000fca0003f05270 */
[----:B-1-3--:R-:W-:Y:S08]  /*01c0*/  @!P2 BRA `(.L_x_7) ;  /* 0x00000000005ca947 */ /* 0x00aff00003800000 */
[----:B------:R-:W0:Y:S01]  /*01d0*/  LDC.64 R2, c[0x0][0x388] ;  /* 0x0000e200ff027b82 */ /* 0x000e220000000a00 */
[----:B------:R-:W-:Y:S02]  /*01e0*/  IMAD.U32 R4, RZ, RZ, UR4 ;  /* 0x00000004ff047e24 */ /* 0x000fe4000f8e00ff */
[----:B------:R-:W-:Y:S02]  /*01f0*/  IMAD.U32 R5, RZ, RZ, UR5 ;  /* 0x00000005ff057e24 */ /* 0x000fe4000f8e00ff */
[----:B------:R-:W-:Y:S02]  /*0200*/  IMAD.MOV.U32 R11, RZ, RZ, R9 ;  /* 0x000000ffff0b7224 */ /* 0x000fe400078e0009 */
[----:B------:R-:W-:-:S04]  /*0210*/  IMAD.WIDE.U32 R4, R10, 0x8, R4 ;  /* 0x000000080a047825 */ /* 0x000fc800078e0004 */
[----:B------:R-:W-:Y:S01]  /*0220*/  IMAD.MOV.U32 R14, RZ, RZ, R5 ;  /* 0x000000ffff0e7224 */ /* 0x000fe200078e0005 */
[----:B------:R-:W-:-:S07]  /*0230*/  MOV R13, R4 ;  /* 0x00000004000d7202 */ /* 0x000fce0000000f00 */
.L_x_8:
[----:B-1----:R-:W-:Y:S02]  /*0240*/  IMAD.MOV.U32 R4, RZ, RZ, R13 ;  /* 0x000000ffff047224 */ /* 0x002fe400078e000d */
[----:B------:R-:W-:Y:S02]  /*0250*/  IMAD.MOV.U32 R5, RZ, RZ, R14 ;  /* 0x000000ffff057224 */ /* 0x000fe400078e000e */
[----:B------:R-:W-:Y:S01]  /*0260*/  VIADD R11, R11, 0x8 ;  /* 0x000000080b0b7836 */ /* 0x000fe20000000000 */
[----:B------:R-:W-:Y:S02]  /*0270*/  IADD3 R13, P3, PT, R4, 0x40, RZ ;  /* 0x00000040040d7810 */ /* 0x000fe40007f7e0ff */
[----:B0-----:R1:W-:Y:S02]  /*0280*/  STG.E.64 desc[UR6][R4.64+-0x20], R2 ;  /* 0xffffe00204007986 */ /* 0x0013e4000c101b06 */
[----:B------:R-:W-:Y:S02]  /*0290*/  ISETP.NE.AND P2, PT, R11, RZ, PT ;  /* 0x000000ff0b00720c */ /* 0x000fe40003f45270 */
[----:B------:R1:W-:Y:S01]  /*02a0*/  STG.E.64 desc[UR6][R4.64+-0x18], R2 ;  /* 0xffffe80204007986 */ /* 0x0003e2000c101b06 */
[----:B------:R-:W-:-:S03]  /*02b0*/  IADD3.X R14, PT, PT, RZ, R5, RZ, P3, !PT ;  /* 0x00000005ff0e7210 */ /* 0x000fc60001ffe4ff */
[----:B------:R1:W-:Y:S04]  /*02c0*/  STG.E.64 desc[UR6][R4.64+-0x10], R2 ;  /* 0xfffff00204007986 */ /* 0x0003e8000c101b06 */
[----:B------:R1:W-:Y:S04]  /*02d0*/  STG.E.64 desc[UR6][R4.64+-0x8], R2 ;  /* 0xfffff80204007986 */ /* 0x0003e8000c101b06 */
[----:B------:R1:W-:Y:S04]  /*02e0*/  STG.E.64 desc[UR6][R4.64], R2 ;  /* 0x0000000204007986 */ /* 0x0003e8000c101b06 */
[----:B------:R1:W-:Y:S04]  /*02f0*/  STG.E.64 desc[UR6][R4.64+0x8], R2 ;  /* 0x0000080204007986 */ /* 0x0003e8000c101b06 */
[----:B------:R1:W-:Y:S04]  /*0300*/  STG.E.64 desc[UR6][R4.64+0x10], R2 ;  /* 0x0000100204007986 */ /* 0x0003e8000c101b06 */
[----:B------:R1:W-:Y:S01]  /*0310*/  STG.E.64 desc[UR6][R4.64+0x18], R2 ;  /* 0x0000180204007986 */ /* 0x0003e2000c101b06 */
[----:B------:R-:W-:Y:S05]  /*0320*/  @P2 BRA `(.L_x_8) ;  /* 0xfffffffc00c42947 */ /* 0x000fea000383ffff */
[----:B------:R-:W-:-:S07]  /*0330*/  IMAD.MOV.U32 R11, RZ, RZ, R6 ;  /* 0x000000ffff0b7224 */ /* 0x000fce00078e0006 */
.L_x_7:
[----:B------:R-:W-:-:S13]  /*0340*/  ISETP.NE.AND P2, PT, R18, RZ, PT ;  /* 0x000000ff1200720c */ /* 0x000fda0003f45270 */
[----:B------:R-:W-:Y:S05]  /*0350*/  @!P2 BRA `(.L_x_9) ;  /* 0x000000000094a947 */ /* 0x000fea0003800000 */
[----:B------:R-:W-:Y:S01]  /*0360*/  ISETP.NE.AND P2, PT, R8, RZ, PT ;  /* 0x000000ff0800720c */ /* 0x000fe20003f45270 */
[----:B------:R-:W-:-:S12]  /*0370*/  @!P1 BRA `(.L_x_10) ;  /* 0x0000000000389947 */ /* 0x000fd80003800000 */
[----:B------:R-:W0:Y:S01]  /*0380*/  LDC.64 R14, c[0x0][0x380] ;  /* 0x0000e000ff0e7b82 */ /* 0x000e220000000a00 */
[----:B------:R-:W2:Y:S01]  /*0390*/  LDCU.64 UR8, c[0x0][0x380] ;  /* 0x00007000ff0877ac */ /* 0x000ea20008000a00 */
[C---:B------:R-:W-:Y:S01]  /*03a0*/  IADD3 R13, P3, PT, R10.reuse, R11, RZ ;  /* 0x0000000b0a0d7210 */ /* 0x040fe20007f7e0ff */
[----:B-1----:R-:W-:Y:S02]  /*03b0*/  IMAD.IADD R5, R10, 0x1, R11 ;  /* 0x000000010a057824 */ /* 0x002fe400078e020b */
[----:B------:R-:W-:Y:S02]  /*03c0*/  VIADD R11, R11, 0x4 ;  /* 0x000000040b0b7836 */ /* 0x000fe40000000000 */
[----:B------:R-:W-:Y:S01]  /*03d0*/  IMAD.X R16, RZ, RZ, RZ, P3 ;  /* 0x000000ffff107224 */ /* 0x000fe200018e06ff */
[----:B------:R-:W1:Y:S01]  /*03e0*/  LDC.64 R2, c[0x0][0x388] ;  /* 0x0000e200ff027b82 */ /* 0x000e620000000a00 */
[----:B--2---:R-:W-:Y:S01]  /*03f0*/  LEA R4, P3, R13, UR8, 0x3 ;  /* 0x000000080d047c11 */ /* 0x004fe2000f8618ff */
[----:B0-----:R-:W-:-:S03]  /*0400*/  IMAD.WIDE.U32 R14, R5, 0x8, R14 ;  /* 0x00000008050e7825 */ /* 0x001fc600078e000e */
[----:B------:R-:W-:Y:S02]  /*0410*/  LEA.HI.X R5, R13, UR9, R16, 0x3, P3 ;  /* 0x000000090d057c11 */ /* 0x000fe400098f1c10 */
[----:B-1----:R0:W-:Y:S04]  /*0420*/  STG.E.64 desc[UR6][R14.64], R2 ;  /* 0x000000020e007986 */ /* 0x0021e8000c101b06 */
[----:B------:R0:W-:Y:S04]  /*0430*/  STG.E.64 desc[UR6][R4.64+0x8], R2 ;  /* 0x0000080204007986 */ /* 0x0001e8000c101b06 */
[----:B------:R0:W-:Y:S04]  /*0440*/  STG.E.64 desc[UR6][R4.64+0x10], R2 ;  /* 0x0000100204007986 */ /* 0x0001e8000c101b06 */
[----:B------:R0:W-:Y:S02]  /*0450*/  STG.E.64 desc[UR6][R4.64+0x18], R2 ;  /* 0x0000180204007986 */ /* 0x0001e4000c101b06 */
.L_x_10:
[----:B------:R-:W-:Y:S05]  /*0460*/  @!P2 BRA `(.L_x_9) ;  /* 0x000000000050a947 */ /* 0x000fea0003800000 */
[----:B01----:R-:W0:Y:S01]  /*0470*/  LDC.64 R2, c[0x0][0x380] ;  /* 0x0000e000ff027b82 */ /* 0x003e220000000a00 */
[----:B------:R-:W-:Y:S02]  /*0480*/  ISETP.NE.AND P3, PT, R8, 0x1, PT ;  /* 0x000000010800780c */ /* 0x000fe40003f65270 */
[----:B------:R-:W-:-:S05]  /*0490*/  LOP3.LUT P2, RZ, R12, 0x1, RZ, 0xc0, !PT ;  /* 0x000000010cff7812 */ /* 0x000fca000784c0ff */
[----:B------:R-:W1:Y:S06]  /*04a0*/  LDC.64 R4, c[0x0][0x388] ;  /* 0x0000e200ff047b82 */ /* 0x000e6c0000000a00 */
[----:B------:R-:W-:Y:S05]  /*04b0*/  @!P3 BRA `(.L_x_11) ;  /* 0x000000000030b947 */ /* 0x000fea0003800000 */
[----:B------:R-:W2:Y:S01]  /*04c0*/  LDC.64 R16, c[0x0][0x380] ;  /* 0x0000e000ff107b82 */ /* 0x000ea20000000a00 */
[----:B------:R-:W3:Y:S01]  /*04d0*/  LDCU.64 UR8, c[0x0][0x380] ;  /* 0x00007000ff0877ac */ /* 0x000ee20008000a00 */
[CC--:B------:R-:W-:Y:S02]  /*04e0*/  IADD3 R19, P3, PT, R10.reuse, R11.reuse, RZ ;  /* 0x0000000b0a137210 */ /* 0x0c0fe40007f7e0ff */
[----:B------:R-:W-:Y:S01]  /*04f0*/  IADD3 R15, PT, PT, R10, R11, RZ ;  /* 0x0000000b0a0f7210 */ /* 0x000fe20007ffe0ff */
[----:B------:R-:W-:Y:S02]  /*0500*/  VIADD R11, R11, 0x2 ;  /* 0x000000020b0b7836 */ /* 0x000fe40000000000 */
[----:B------:R-:W-:Y:S01]  /*0510*/  IMAD.X R20, RZ, RZ, RZ, P3 ;  /* 0x000000ffff147224 */ /* 0x000fe200018e06ff */
[----:B------:R-:W4:Y:S01]  /*0520*/  LDC.64 R12, c[0x0][0x388] ;  /* 0x0000e200ff0c7b82 */ /* 0x000f220000000a00 */
[----:B---3--:R-:W-:Y:S01]  /*0530*/  LEA R14, P3, R19, UR8, 0x3 ;  /* 0x00000008130e7c11 */ /* 0x008fe2000f8618ff */
[----:B--2---:R-:W-:-:S03]  /*0540*/  IMAD.WIDE.U32 R16, R15, 0x8, R16 ;  /* 0x000000080f107825 */ /* 0x004fc600078e0010 */
[----:B------:R-:W-:Y:S02]  /*0550*/  LEA.HI.X R15, R19, UR9, R20, 0x3, P3 ;  /* 0x00000009130f7c11 */ /* 0x000fe400098f1c14 */
[----:B----4-:R2:W-:Y:S04]  /*0560*/  STG.E.64 desc[UR6][R16.64], R12 ;  /* 0x0000000c10007986 */ /* 0x0105e8000c101b06 */
[----:B------:R2:W-:Y:S03]  /*0570*/  STG.E.64 desc[UR6][R14.64+0x8], R12 ;  /* 0x0000080c0e007986 */ /* 0x0005e6000c101b06 */
.L_x_11:
[----:B------:R-:W-:-:S04]  /*0580*/  @P2 IMAD.IADD R11, R10, 0x1, R11 ;  /* 0x000000010a0b2824 */ /* 0x000fc800078e020b */
[----:B0-----:R-:W-:-:S05]  /*0590*/  @P2 IMAD.WIDE.U32 R2, R11, 0x8, R2 ;  /* 0x000000080b022825 */ /* 0x001fca00078e0002 */
[----:B-1----:R3:W-:Y:S02]  /*05a0*/  @P2 STG.E.64 desc[UR6][R2.64], R4 ;  /* 0x0000000402002986 */ /* 0x0027e4000c101b06 */
.L_x_9:
[----:B------:R-:W-:Y:S05]  /*05b0*/  @P0 BRA `(.L_x_12) ;  /* 0xfffffff800e80947 */ /* 0x000fea000383ffff */
[----:B------:R-:W-:Y:S05]  /*05c0*/  EXIT ;  /* 0x000000000000794d */ /* 0x000fea0003800000 */
.L_x_13:
        /* <DEDUP_REMOVED lines=11> */
.L_x_126:


//--------------------- .text._Z4sumPPdS_i        --------------------------
	.section	.text._Z4sumPPdS_i,"ax",@progbits
	.align	128
        .global         _Z4sumPPdS_i
        .type           _Z4sumPPdS_i,@function
        .size           _Z4sumPPdS_i,(.L_x_127 - _Z4sumPPdS_i)
        .other          _Z4sumPPdS_i,@"STO_CUDA_ENTRY STV_DEFAULT"
_Z4sumPPdS_i:
.text._Z4sumPPdS_i:
[----:B------:R-:W-:Y:S08]  /*0000*/  LDC R1, c[0x0][0x37c] ;  /* 0x0000df00ff017b82 */ /* 0x000ff00000000800 */
[----:B------:R-:W0:Y:S01]  /*0010*/  LDC R11, c[0x0][0x390] ;  /* 0x0000e400ff0b7b82 */ /* 0x000e220000000800 */
[----:B------:R-:W1:Y:S01]  /*0020*/  S2R R0, SR_TID.X ;  /* 0x0000000000007919 */ /* 0x000e620000002100 */
[----:B------:R-:W2:Y:S01]  /*0030*/  LDCU.64 UR6, c[0x0][0x358] ;  /* 0x00006b00ff0677ac */ /* 0x000ea20008000a00 */
[----:B------:R-:W-:Y:S01]  /*0040*/  BSSY.RECONVERGENT B0, `(.L_x_14) ;  /* 0x000008b000007945 */ /* 0x000fe20003800200 */
[----:B------:R-:W-:-:S02]  /*0050*/  CS2R R24, SRZ ;  /* 0x0000000000187805 */ /* 0x000fc4000001ff00 */
[C---:B0-----:R-:W-:Y:S02]  /*0060*/  LEA.HI R2, R11.reuse, R11, RZ, 0x1 ;  /* 0x0000000b0b027211 */ /* 0x041fe400078f08ff */
[----:B------:R-:W-:Y:S02]  /*0070*/  ISETP.GE.AND P0, PT, R11, 0x1, PT ;  /* 0x000000010b00780c */ /* 0x000fe40003f06270 */
[----:B------:R-:W-:-:S05]  /*0080*/  SHF.R.S32.HI R3, RZ, 0x1, R2 ;  /* 0x00000001ff037819 */ /* 0x000fca0000011402 */
[----:B-1----:R-:W-:Y:S01]  /*0090*/  IMAD R7, R3, R0, RZ ;  /* 0x0000000003077224 */ /* 0x002fe200078e02ff */
[----:B------:R-:W-:-:S03]  /*00a0*/  ISETP.NE.AND P1, PT, R0, 0x1, PT ;  /* 0x000000010000780c */ /* 0x000fc60003f25270 */
[----:B------:R-:W-:-:S05]  /*00b0*/  IMAD.IADD R2, R3, 0x1, R7 ;  /* 0x0000000103027824 */ /* 0x000fca00078e0207 */
[----:B------:R-:W-:-:S04]  /*00c0*/  SEL R2, R2, R11, P1 ;  /* 0x0000000b02027207 */ /* 0x000fc80000800000 */
[----:B------:R-:W-:-:S13]  /*00d0*/  ISETP.GE.OR P0, PT, R7, R2, !P0 ;  /* 0x000000020700720c */ /* 0x000fda0004706670 */
[----:B--2---:R-:W-:Y:S05]  /*00e0*/  @P0 BRA `(.L_x_15) ;  /* 0x0000000800000947 */ /* 0x004fea0003800000 */
[----:B------:R-:W0:Y:S01]  /*00f0*/  LDC.64 R8, c[0x0][0x380] ;  /* 0x0000e000ff087b82 */ /* 0x000e220000000a00 */
[C---:B------:R-:W-:Y:S02]  /*0100*/  LOP3.LUT R5, R11.reuse, 0x7, RZ, 0xc0, !PT ;  /* 0x000000070b057812 */ /* 0x040fe400078ec0ff */
[----:B------:R-:W-:Y:S02]  /*0110*/  CS2R R24, SRZ ;  /* 0x0000000000187805 */ /* 0x000fe4000001ff00 */
[C---:B------:R-:W-:Y:S02]  /*0120*/  LOP3.LUT R4, R11.reuse, 0xf, RZ, 0xc0, !PT ;  /* 0x0000000f0b047812 */ /* 0x040fe400078ec0ff */
[----:B------:R-:W-:Y:S01]  /*0130*/  LOP3.LUT R26, R11, 0x3, RZ, 0xc0, !PT ;  /* 0x000000030b1a7812 */ /* 0x000fe200078ec0ff */
[----:B------:R-:W-:Y:S02]  /*0140*/  VIADD R6, R5, 0xffffffff ;  /* 0xffffffff05067836 */ /* 0x000fe40000000000 */
[----:B------:R-:W-:-:S03]  /*0150*/  VIADD R3, R4, 0xffffffff ;  /* 0xffffffff04037836 */ /* 0x000fc60000000000 */
[----:B------:R-:W-:Y:S02]  /*0160*/  ISETP.GE.U32.AND P1, PT, R6, 0x3, PT ;  /* 0x000000030600780c */ /* 0x000fe40003f26070 */
[----:B------:R-:W-:Y:S02]  /*0170*/  LOP3.LUT R6, R11, 0x7ffffff0, RZ, 0xc0, !PT ;  /* 0x7ffffff00b067812 */ /* 0x000fe400078ec0ff */
[----:B------:R-:W-:-:S03]  /*0180*/  ISETP.GE.U32.AND P0, PT, R3, 0x7, PT ;  /* 0x000000070300780c */ /* 0x000fc60003f06070 */
[----:B------:R-:W-:Y:S01]  /*0190*/  IMAD.MOV R27, RZ, RZ, -R6 ;  /* 0x000000ffff1b7224 */ /* 0x000fe200078e0a06 */
[----:B0-----:R-:W-:-:S05]  /*01a0*/  IADD3 R8, P2, PT, R8, 0x40, RZ ;  /* 0x0000004008087810 */ /* 0x001fca0007f5e0ff */
[----:B------:R-:W-:-:S08]  /*01b0*/  IMAD.X R9, RZ, RZ, R9, P2 ;  /* 0x000000ffff097224 */ /* 0x000fd000010e0609 */
.L_x_21:
[----:B------:R-:W0:Y:S01]  /*01c0*/  LDCU UR4, c[0x0][0x390] ;  /* 0x00007200ff0477ac */ /* 0x000e220008000800 */
[----:B------:R-:W-:Y:S01]  /*01d0*/  IMAD.MOV.U32 R3, RZ, RZ, RZ ;  /* 0x000000ffff037224 */ /* 0x000fe200078e00ff */
[----:B0-----:R-:W-:Y:S02]  /*01e0*/  UISETP.GE.U32.AND UP0, UPT, UR4, 0x10, UPT ;  /* 0x000000100400788c */ /* 0x001fe4000bf06070 */
[C---:B------:R-:W-:Y:S02]  /*01f0*/  IMAD R28, R7.reuse, UR4, RZ ;  /* 0x00000004071c7c24 */ /* 0x040fe4000f8e02ff */
[----:B------:R-:W-:-:S05]  /*0200*/  VIADD R7, R7, 0x1 ;  /* 0x0000000107077836 */ /* 0x000fca0000000000 */
[----:B------:R-:W-:Y:S01]  /*0210*/  ISETP.NE.AND P2, PT, R7, R2, PT ;  /* 0x000000020700720c */ /* 0x000fe20003f45270 */
[----:B------:R-:W-:-:S12]  /*0220*/  BRA.U !UP0, `(.L_x_16) ;  /* 0x0000000108a07547 */ /* 0x000fd8000b800000 */
[----:B------:R-:W-:-:S04]  /*0230*/  IMAD.WIDE.U32 R10, R28, 0x8, R8 ;  /* 0x000000081c0a7825 */ /* 0x000fc800078e0008 */
[----:B------:R-:W-:-:S07]  /*0240*/  IMAD.MOV.U32 R3, RZ, RZ, R27 ;  /* 0x000000ffff037224 */ /* 0x000fce00078e001b */
.L_x_17:
[----:B------:R-:W2:Y:S04]  /*0250*/  LDG.E.64 R16, desc[UR6][R10.64+-0x40] ;  /* 0xffffc0060a107981 */ /* 0x000ea8000c1e1b00 */
[----:B------:R-:W3:Y:S04]  /*0260*/  LDG.E.64 R12, desc[UR6][R10.64+-0x38] ;  /* 0xffffc8060a0c7981 */ /* 0x000ee8000c1e1b00 */
[----:B------:R-:W4:Y:S04]  /*0270*/  LDG.E.64 R14, desc[UR6][R10.64+-0x30] ;  /* 0xffffd0060a0e7981 */ /* 0x000f28000c1e1b00 */
[----:B------:R-:W5:Y:S04]  /*0280*/  LDG.E.64 R22, desc[UR6][R10.64+-0x28] ;  /* 0xffffd8060a167981 */ /* 0x000f68000c1e1b00 */
[----:B------:R-:W5:Y:S04]  /*0290*/  LDG.E.64 R20, desc[UR6][R10.64+-0x20] ;  /* 0xffffe0060a147981 */ /* 0x000f68000c1e1b00 */
[----:B------:R-:W5:Y:S01]  /*02a0*/  LDG.E.64 R18, desc[UR6][R10.64+-0x18] ;  /* 0xffffe8060a127981 */ /* 0x000f62000c1e1b00 */
[----:B--2---:R-:W-:-:S03]  /*02b0*/  DADD R24, R16, R24 ;  /* 0x0000000010187229 */ /* 0x004fc60000000018 */
[----:B------:R-:W2:Y:S05]  /*02c0*/  LDG.E.64 R16, desc[UR6][R10.64+-0x10] ;  /* 0xfffff0060a107981 */ /* 0x000eaa000c1e1b00 */
[----:B---3--:R-:W-:Y:S02]  /*02d0*/  DADD R12, R24, R12 ;  /* 0x00000000180c7229 */ /* 0x008fe4000000000c */
[----:B------:R-:W3:Y:S06]  /*02e0*/  LDG.E.64 R24, desc[UR6][R10.64+0x38] ;  /* 0x000038060a187981 */ /* 0x000eec000c1e1b00 */
[----:B----4-:R-:W-:-:S02]  /*02f0*/  DADD R14, R12, R14 ;  /* 0x000000000c0e7229 */ /* 0x010fc4000000000e */
[----:B------:R-:W4:Y:S06]  /*0300*/  LDG.E.64 R12, desc[UR6][R10.64+-0x8] ;  /* 0xfffff8060a0c7981 */ /* 0x000f2c000c1e1b00 */
[----:B-----5:R-:W-:Y:S02]  /*0310*/  DADD R22, R14, R22 ;  /* 0x000000000e167229 */ /* 0x020fe40000000016 */
[----:B------:R-:W5:Y:S06]  /*0320*/  LDG.E.64 R14, desc[UR6][R10.64] ;  /* 0x000000060a0e7981 */ /* 0x000f6c000c1e1b00 */
[----:B------:R-:W-:-:S02]  /*0330*/  DADD R20, R22, R20 ;  /* 0x0000000016147229 */ /* 0x000fc40000000014 */
[----:B------:R-:W3:Y:S06]  /*0340*/  LDG.E.64 R22, desc[UR6][R10.64+0x8] ;  /* 0x000008060a167981 */ /* 0x000eec000c1e1b00 */
[----:B------:R-:W-:Y:S02]  /*0350*/  DADD R18, R20, R18 ;  /* 0x0000000014127229 */ /* 0x000fe40000000012 */
[----:B------:R-:W3:Y:S06]  /*0360*/  LDG.E.64 R20, desc[UR6][R10.64+0x10] ;  /* 0x000010060a147981 */ /* 0x000eec000c1e1b00 */
[----:B--2---:R-:W-:-:S02]  /*0370*/  DADD R16, R18, R16 ;  /* 0x0000000012107229 */ /* 0x004fc40000000010 */
[----:B------:R-:W2:Y:S06]  /*0380*/  LDG.E.64 R18, desc[UR6][R10.64+0x18] ;  /* 0x000018060a127981 */ /* 0x000eac000c1e1b00 */
[----:B----4-:R-:W-:Y:S02]  /*0390*/  DADD R12, R16, R12 ;  /* 0x00000000100c7229 */ /* 0x010fe4000000000c */
[----:B------:R-:W4:Y:S06]  /*03a0*/  LDG.E.64 R16, desc[UR6][R10.64+0x20] ;  /* 0x000020060a107981 */ /* 0x000f2c000c1e1b00 */
[----:B-----5:R-:W-:-:S02]  /*03b0*/  DADD R14, R12, R14 ;  /* 0x000000000c0e7229 */ /* 0x020fc4000000000e */
[----:B------:R-:W5:Y:S06]  /*03c0*/  LDG.E.64 R12, desc[UR6][R10.64+0x28] ;  /* 0x000028060a0c7981 */ /* 0x000f6c000c1e1b00 */
[----:B---3--:R-:W-:Y:S02]  /*03d0*/  DADD R22, R14, R22 ;  /* 0x000000000e167229 */ /* 0x008fe40000000016 */
[----:B------:R0:W3:Y:S06]  /*03e0*/  LDG.E.64 R14, desc[UR6][R10.64+0x30] ;  /* 0x000030060a0e7981 */ /* 0x0000ec000c1e1b00 */
[----:B------:R-:W-:Y:S01]  /*03f0*/  DADD R20, R22, R20 ;  /* 0x0000000016147229 */ /* 0x000fe20000000014 */
[----:B------:R-:W-:-:S05]  /*0400*/  VIADD R3, R3, 0x10 ;  /* 0x0000001003037836 */ /* 0x000fca0000000000 */
[----:B------:R-:W-:Y:S02]  /*0410*/  ISETP.NE.AND P3, PT, R3, RZ, PT ;  /* 0x000000ff0300720c */ /* 0x000fe40003f65270 */
[----:B0-----:R-:W-:-:S05]  /*0420*/  IADD3 R10, P4, PT, R10, 0x80, RZ ;  /* 0x000000800a0a7810 */ /* 0x001fca0007f9e0ff */
[----:B------:R-:W-:Y:S01]  /*0430*/  IMAD.X R11, RZ, RZ, R11, P4 ;  /* 0x000000ffff0b7224 */ /* 0x000fe200020e060b */
[----:B--2---:R-:W-:-:S08]  /*0440*/  DADD R18, R20, R18 ;  /* 0x0000000014127229 */ /* 0x004fd00000000012 */
[----:B----4-:R-:W-:-:S08]  /*0450*/  DADD R16, R18, R16 ;  /* 0x0000000012107229 */ /* 0x010fd00000000010 */
[----:B-----5:R-:W-:-:S08]  /*0460*/  DADD R12, R16, R12 ;  /* 0x00000000100c7229 */ /* 0x020fd0000000000c */
[----:B---3--:R-:W-:-:S08]  /*0470*/  DADD R12, R12, R14 ;  /* 0x000000000c0c7229 */ /* 0x008fd0000000000e */
[----:B------:R-:W-:Y:S01]  /*0480*/  DADD R24, R12, R24 ;  /* 0x000000000c187229 */ /* 0x000fe20000000018 */
[----:B------:R-:W-:Y:S10]  /*0490*/  @P3 BRA `(.L_x_17) ;  /* 0xfffffffc006c3947 */ /* 0x000ff4000383ffff */
[----:B------:R-:W-:-:S07]  /*04a0*/  IMAD.MOV.U32 R3, RZ, RZ, R6 ;  /* 0x000000ffff037224 */ /* 0x000fce00078e0006 */
.L_x_16:
[----:B------:R-:W-:-:S13]  /*04b0*/  ISETP.NE.AND P3, PT, R4, RZ, PT ;  /* 0x000000ff0400720c */ /* 0x000fda0003f65270 */
[----:B------:R-:W-:Y:S05]  /*04c0*/  @!P3 BRA `(.L_x_18) ;  /* 0x000000040004b947 */ /* 0x000fea0003800000 */
[----:B------:R-:W-:Y:S01]  /*04d0*/  ISETP.NE.AND P3, PT, R5, RZ, PT ;  /* 0x000000ff0500720c */ /* 0x000fe20003f65270 */
[----:B------:R-:W-:-:S12]  /*04e0*/  @!P0 BRA `(.L_x_19) ;  /* 0x0000000000648947 */ /* 0x000fd80003800000 */
[----:B------:R-:W0:Y:S01]  /*04f0*/  LDC.64 R10, c[0x0][0x380] ;  /* 0x0000e000ff0a7b82 */ /* 0x000e220000000a00 */
[----:B------:R-:W1:Y:S01]  /*0500*/  LDCU.64 UR4, c[0x0][0x380] ;  /* 0x00007000ff0477ac */ /* 0x000e620008000a00 */
[C---:B------:R-:W-:Y:S01]  /*0510*/  IMAD.IADD R13, R28.reuse, 0x1, R3 ;  /* 0x000000011c0d7824 */ /* 0x040fe200078e0203 */
[----:B------:R-:W-:-:S05]  /*0520*/  IADD3 R14, P4, PT, R28, R3, RZ ;  /* 0x000000031c0e7210 */ /* 0x000fca0007f9e0ff */
[----:B------:R-:W-:Y:S01]  /*0530*/  IMAD.X R15, RZ, RZ, RZ, P4 ;  /* 0x000000ffff0f7224 */ /* 0x000fe200020e06ff */
[----:B-1----:R-:W-:Y:S01]  /*0540*/  LEA R22, P4, R14, UR4, 0x3 ;  /* 0x000000040e167c11 */ /* 0x002fe2000f8818ff */
[----:B0-----:R-:W-:-:S03]  /*0550*/  IMAD.WIDE.U32 R12, R13, 0x8, R10 ;  /* 0x000000080d0c7825 */ /* 0x001fc600078e000a */
[----:B------:R-:W-:Y:S02]  /*0560*/  LEA.HI.X R23, R14, UR5, R15, 0x3, P4 ;  /* 0x000000050e177c11 */ /* 0x000fe4000a0f1c0f */
        /* <DEDUP_REMOVED lines=10> */
[----:B----4-:R-:W-:-:S08]  /*0610*/  DADD R18, R18, R20 ;  /* 0x0000000012127229 */ /* 0x010fd00000000014 */
[----:B-----5:R-:W-:-:S08]  /*0620*/  DADD R16, R18, R16 ;  /* 0x0000000012107229 */ /* 0x020fd00000000010 */
[----:B------:R-:W-:-:S08]  /*0630*/  DADD R14, R16, R14 ;  /* 0x00000000100e7229 */ /* 0x000fd0000000000e */
[----:B------:R-:W-:Y:S01]  /*0640*/  DADD R12, R14, R12 ;  /* 0x000000000e0c7229 */ /* 0x000fe2000000000c */
[----:B------:R-:W-:-:S07]  /*0650*/  VIADD R3, R3, 0x8 ;  /* 0x0000000803037836 */ /* 0x000fce0000000000 */
[----:B---3--:R-:W-:-:S08]  /*0660*/  DADD R10, R12, R10 ;  /* 0x000000000c0a7229 */ /* 0x008fd0000000000a */
[----:B--2---:R-:W-:-:S11]  /*0670*/  DADD R24, R10, R24 ;  /* 0x000000000a187229 */ /* 0x004fd60000000018 */
.L_x_19:
[----:B------:R-:W-:Y:S05]  /*0680*/  @!P3 BRA `(.L_x_18) ;  /* 0x000000000094b947 */ /* 0x000fea0003800000 */
[----:B------:R-:W-:Y:S01]  /*0690*/  ISETP.NE.AND P3, PT, R26, RZ, PT ;  /* 0x000000ff1a00720c */ /* 0x000fe20003f65270 */
[----:B------:R-:W-:-:S12]  /*06a0*/  @!P1 BRA `(.L_x_20) ;  /* 0x0000000000449947 */ /* 0x000fd80003800000 */
[----:B------:R-:W0:Y:S01]  /*06b0*/  LDC.64 R10, c[0x0][0x380] ;  /* 0x0000e000ff0a7b82 */ /* 0x000e220000000a00 */
[----:B------:R-:W1:Y:S01]  /*06c0*/  LDCU.64 UR4, c[0x0][0x380] ;  /* 0x00007000ff0477ac */ /* 0x000e620008000a00 */
[C---:B------:R-:W-:Y:S01]  /*06d0*/  IMAD.IADD R21, R28.reuse, 0x1, R3 ;  /* 0x000000011c157824 */ /* 0x040fe200078e0203 */
[----:B------:R-:W-:-:S03]  /*06e0*/  IADD3 R12, P4, PT, R28, R3, RZ ;  /* 0x000000031c0c7210 */ /* 0x000fc60007f9e0ff */
[----:B0-----:R-:W-:-:S04]  /*06f0*/  IMAD.WIDE.U32 R20, R21, 0x8, R10 ;  /* 0x0000000815147825 */ /* 0x001fc800078e000a */
[----:B------:R-:W-:Y:S01]  /*0700*/  IMAD.X R11, RZ, RZ, RZ, P4 ;  /* 0x000000ffff0b7224 */ /* 0x000fe200020e06ff */
[C---:B-1----:R-:W-:Y:S01]  /*0710*/  LEA R18, P4, R12.reuse, UR4, 0x3 ;  /* 0x000000040c127c11 */ /* 0x042fe2000f8818ff */
[----:B------:R-:W2:Y:S03]  /*0720*/  LDG.E.64 R16, desc[UR6][R20.64] ;  /* 0x0000000614107981 */ /* 0x000ea6000c1e1b00 */
[----:B------:R-:W-:-:S05]  /*0730*/  LEA.HI.X R19, R12, UR5, R11, 0x3, P4 ;  /* 0x000000050c137c11 */ /* 0x000fca000a0f1c0b */
[----:B------:R-:W3:Y:S04]  /*0740*/  LDG.E.64 R14, desc[UR6][R18.64+0x8] ;  /* 0x00000806120e7981 */ /* 0x000ee8000c1e1b00 */
[----:B------:R-:W4:Y:S04]  /*0750*/  LDG.E.64 R10, desc[UR6][R18.64+0x10] ;  /* 0x00001006120a7981 */ /* 0x000f28000c1e1b00 */
[----:B------:R-:W5:Y:S01]  /*0760*/  LDG.E.64 R12, desc[UR6][R18.64+0x18] ;  /* 0x00001806120c7981 */ /* 0x000f62000c1e1b00 */
[----:B------:R-:W-:Y:S01]  /*0770*/  VIADD R3, R3, 0x4 ;  /* 0x0000000403037836 */ /* 0x000fe20000000000 */
[----:B--2---:R-:W-:-:S08]  /*0780*/  DADD R16, R24, R16 ;  /* 0x0000000018107229 */ /* 0x004fd00000000010 */
[----:B---3--:R-:W-:-:S08]  /*0790*/  DADD R14, R16, R14 ;  /* 0x00000000100e7229 */ /* 0x008fd0000000000e */
[----:B----4-:R-:W-:-:S08]  /*07a0*/  DADD R10, R14, R10 ;  /* 0x000000000e0a7229 */ /* 0x010fd0000000000a */
[----:B-----5:R-:W-:-:S11]  /*07b0*/  DADD R24, R10, R12 ;  /* 0x000000000a187229 */ /* 0x020fd6000000000c */
.L_x_20:
[----:B------:R-:W-:Y:S05]  /*07c0*/  @!P3 BRA `(.L_x_18) ;  /* 0x000000000044b947 */ /* 0x000fea0003800000 */
[----:B------:R-:W0:Y:S01]  /*07d0*/  LDC.64 R10, c[0x0][0x380] ;  /* 0x0000e000ff0a7b82 */ /* 0x000e220000000a00 */
[----:B------:R-:W-:-:S04]  /*07e0*/  IMAD.IADD R13, R28, 0x1, R3 ;  /* 0x000000011c0d7824 */ /* 0x000fc800078e0203 */
[----:B0-----:R-:W-:-:S06]  /*07f0*/  IMAD.WIDE.U32 R10, R13, 0x8, R10 ;  /* 0x000000080d0a7825 */ /* 0x001fcc00078e000a */
[----:B------:R-:W2:Y:S01]  /*0800*/  LDG.E.64 R10, desc[UR6][R10.64] ;  /* 0x000000060a0a7981 */ /* 0x000ea2000c1e1b00 */
[----:B------:R-:W-:Y:S01]  /*0810*/  ISETP.NE.AND P3, PT, R26, 0x1, PT ;  /* 0x000000011a00780c */ /* 0x000fe20003f65270 */
[----:B--2---:R-:W-:-:S12]  /*0820*/  DADD R24, R24, R10 ;  /* 0x0000000018187229 */ /* 0x004fd8000000000a */
[----:B------:R-:W-:Y:S05]  /*0830*/  @!P3 BRA `(.L_x_18) ;  /* 0x000000000028b947 */ /* 0x000fea0003800000 */
[----:B------:R-:W0:Y:S01]  /*0840*/  LDCU.64 UR4, c[0x0][0x380] ;  /* 0x00007000ff0477ac */ /* 0x000e220008000a00 */
[----:B------:R-:W-:-:S05]  /*0850*/  IADD3 R28, P3, PT, R28, R3, RZ ;  /* 0x000000031c1c7210 */ /* 0x000fca0007f7e0ff */
[----:B------:R-:W-:Y:S01]  /*0860*/  IMAD.X R3, RZ, RZ, RZ, P3 ;  /* 0x000000ffff037224 */ /* 0x000fe200018e06ff */
[----:B0-----:R-:W-:-:S04]  /*0870*/  LEA R14, P3, R28, UR4, 0x3 ;  /* 0x000000041c0e7c11 */ /* 0x001fc8000f8618ff */
[----:B------:R-:W-:Y:S02]  /*0880*/  LEA.HI.X R15, R28, UR5, R3, 0x3, P3 ;  /* 0x000000051c0f7c11 */ /* 0x000fe400098f1c03 */
[----:B------:R-:W-:-:S03]  /*0890*/  ISETP.NE.AND P3, PT, R26, 0x2, PT ;  /* 0x000000021a00780c */ /* 0x000fc60003f65270 */
[----:B------:R-:W2:Y:S10]  /*08a0*/  LDG.E.64 R10, desc[UR6][R14.64+0x8] ;  /* 0x000008060e0a7981 */ /* 0x000eb4000c1e1b00 */
[----:B------:R-:W3:Y:S01]  /*08b0*/  @P3 LDG.E.64 R12, desc[UR6][R14.64+0x10] ;  /* 0x000010060e0c3981 */ /* 0x000ee2000c1e1b00 */
[----:B--2---:R-:W-:-:S08]  /*08c0*/  DADD R24, R24, R10 ;  /* 0x0000000018187229 */ /* 0x004fd0000000000a */
[----:B---3--:R-:W-:-:S11]  /*08d0*/  @P3 DADD R24, R24, R12 ;  /* 0x0000000018183229 */ /* 0x008fd6000000000c */
.L_x_18:
[----:B------:R-:W-:Y:S05]  /*08e0*/  @P2 BRA `(.L_x_21) ;  /* 0xfffffff800342947 */ /* 0x000fea000383ffff */
.L_x_15:
[----:B------:R-:W-:Y:S05]  /*08f0*/  BSYNC.RECONVERGENT B0 ;  /* 0x0000000000007941 */ /* 0x000fea0003800200 */
.L_x_14:
[----:B------:R-:W0:Y:S01]  /*0900*/  S2UR UR5, SR_CgaCtaId ;  /* 0x00000000000579c3 */ /* 0x000e220000008800 */
[----:B------:R-:W-:Y:S01]  /*0910*/  UMOV UR4, 0x400 ;  /* 0x0000040000047882 */ /* 0x000fe20000000000 */
[----:B------:R-:W-:-:S06]  /*0920*/  ISETP.NE.AND P0, PT, R0, RZ, PT ;  /* 0x000000ff0000720c */ /* 0x000fcc0003f05270 */
[----:B------:R-:W1:Y:S01]  /*0930*/  LDC.64 R2, c[0x0][0x388] ;  /* 0x0000e200ff027b82 */ /* 0x000e620000000a00 */
[----:B0-----:R-:W-:-:S06]  /*0940*/  ULEA UR4, UR5, UR4, 0x18 ;  /* 0x0000000405047291 */ /* 0x001fcc000f8ec0ff */
[----:B------:R-:W-:-:S05]  /*0950*/  LEA R5, R0, UR4, 0x3 ;  /* 0x0000000400057c11 */ /* 0x000fca000f8e18ff */
[----:B------:R0:W-:Y:S01]  /*0960*/  STS.64 [R5], R24 ;  /* 0x0000001805007388 */ /* 0x0001e20000000a00 */
[----:B------:R-:W-:Y:S06]  /*0970*/  BAR.SYNC.DEFER_BLOCKING 0x0 ;  /* 0x0000000000007b1d */ /* 0x000fec0000010000 */
[----:B-1----:R0:W-:Y:S01]  /*0980*/  STG.E.64 desc[UR6][R2.64], RZ ;  /* 0x000000ff02007986 */ /* 0x0021e2000c101b06 */
[----:B------:R-:W-:Y:S05]  /*0990*/  @P0 EXIT ;  /* 0x000000000000094d */ /* 0x000fea0003800000 */
[----:B0-----:R-:W0:Y:S02]  /*09a0*/  LDS.128 R4, [UR4] ;  /* 0x00000004ff047984 */ /* 0x001e240008000c00 */
[----:B0-----:R-:W-:-:S08]  /*09b0*/  DADD R4, RZ, R4 ;  /* 0x00000000ff047229 */ /* 0x001fd00000000004 */
[----:B------:R-:W-:-:S07]  /*09c0*/  DADD R4, R4, R6 ;  /* 0x0000000004047229 */ /* 0x000fce0000000006 */
[----:B------:R-:W-:Y:S01]  /*09d0*/  STG.E.64 desc[UR6][R2.64], R4 ;  /* 0x0000000402007986 */ /* 0x000fe2000c101b06 */
[----:B------:R-:W-:Y:S05]  /*09e0*/  EXIT ;  /* 0x000000000000794d */ /* 0x000fea0003800000 */
.L_x_22:
        /* <DEDUP_REMOVED lines=9> */
.L_x_127:


//--------------------- .text._Z17poin_mul_parallelPA2_fS0_S0_i --------------------------
	.section	.text._Z17poin_mul_parallelPA2_fS0_S0_i,"ax",@progbits
	.align	128
        .global         _Z17poin_mul_parallelPA2_fS0_S0_i
        .type           _Z17poin_mul_parallelPA2_fS0_S0_i,@function
        .size           _Z17poin_mul_parallelPA2_fS0_S0_i,(.L_x_128 - _Z17poin_mul_parallelPA2_fS0_S0_i)
        .other          _Z17poin_mul_parallelPA2_fS0_S0_i,@"STO_CUDA_ENTRY STV_DEFAULT"
_Z17poin_mul_parallelPA2_fS0_S0_i:
.text._Z17poin_mul_parallelPA2_fS0_S0_i:
[----:B------:R-:W-:Y:S08]  /*0000*/  LDC R1, c[0x0][0x37c] ;  /* 0x0000df00ff017b82 */ /* 0x000ff00000000800 */
[----:B------:R-:W0:Y:S01]  /*0010*/  LDC R7, c[0x0][0x398] ;  /* 0x0000e600ff077b82 */ /* 0x000e220000000800 */
[----:B------:R-:W1:Y:S01]  /*0020*/  S2R R5, SR_TID.X ;  /* 0x0000000000057919 */ /* 0x000e620000002100 */
[----:B0-----:R-:W-:-:S02]  /*0030*/  LEA.HI R0, R7, R7, RZ, 0x1 ;  /* 0x0000000707007211 */ /* 0x001fc400078f08ff */
[----:B------:R-:W-:Y:S02]  /*0040*/  ISETP.GE.AND P0, PT, R7, 0x1, PT ;  /* 0x000000010700780c */ /* 0x000fe40003f06270 */
[----:B------:R-:W-:-:S05]  /*0050*/  SHF.R.S32.HI R0, RZ, 0x1, R0 ;  /* 0x00000001ff007819 */ /* 0x000fca0000011400 */
[----:B-1----:R-:W-:Y:S01]  /*0060*/  IMAD R3, R0, R5, RZ ;  /* 0x0000000500037224 */ /* 0x002fe200078e02ff */
[----:B------:R-:W-:-:S04]  /*0070*/  ISETP.NE.AND P1, PT, R5, 0x1, PT ;  /* 0x000000010500780c */ /* 0x000fc80003f25270 */
[----:B------:R-:W-:-:S04]  /*0080*/  IADD3 R0, PT, PT, R0, R3, RZ ;  /* 0x0000000300007210 */ /* 0x000fc80007ffe0ff */
[----:B------:R-:W-:-:S04]  /*0090*/  SEL R0, R0, R7, P1 ;  /* 0x0000000700007207 */ /* 0x000fc80000800000 */
[----:B------:R-:W-:-:S13]  /*00a0*/  ISETP.GE.OR P0, PT, R3, R0, !P0 ;  /* 0x000000000300720c */ /* 0x000fda0004706670 */
[----:B------:R-:W-:Y:S05]  /*00b0*/  @P0 EXIT ;  /* 0x000000000000094d */ /* 0x000fea0003800000 */
[C---:B------:R-:W-:Y:S01]  /*00c0*/  LOP3.LUT R2, R7.reuse, 0x7ffffff8, RZ, 0xc0, !PT ;  /* 0x7ffffff807027812 */ /* 0x040fe200078ec0ff */
[----:B------:R-:W0:Y:S01]  /*00d0*/  LDCU.64 UR6, c[0x0][0x358] ;  /* 0x00006b00ff0677ac */ /* 0x000e220008000a00 */
[----:B------:R-:W-:Y:S02]  /*00e0*/  LOP3.LUT R4, R7, 0x7, RZ, 0xc0, !PT ;  /* 0x0000000707047812 */ /* 0x000fe400078ec0ff */
[----:B------:R-:W-:-:S07]  /*00f0*/  IADD3 R5, PT, PT, -R2, RZ, RZ ;  /* 0x000000ff02057210 */ /* 0x000fce0007ffe1ff */
.L_x_28:
[----:B-1----:R-:W1:Y:S01]  /*0100*/  LDCU UR4, c[0x0][0x398] ;  /* 0x00007300ff0477ac */ /* 0x002e620008000800 */
[----:B------:R-:W-:Y:S01]  /*0110*/  HFMA2 R7, -RZ, RZ, 0, 0 ;  /* 0x00000000ff077431 */ /* 0x000fe200000001ff */
[----:B-1----:R-:W-:Y:S02]  /*0120*/  UISETP.GE.U32.AND UP0, UPT, UR4, 0x8, UPT ;  /* 0x000000080400788c */ /* 0x002fe4000bf06070 */
[C---:B------:R-:W-:Y:S01]  /*0130*/  IMAD R6, R3.reuse, UR4, RZ ;  /* 0x0000000403067c24 */ /* 0x040fe2000f8e02ff */
[----:B------:R-:W-:-:S04]  /*0140*/  IADD3 R3, PT, PT, R3, 0x1, RZ ;  /* 0x0000000103037810 */ /* 0x000fc80007ffe0ff */
[----:B------:R-:W-:Y:S02]  /*0150*/  ISETP.NE.AND P0, PT, R3, R0, PT ;  /* 0x000000000300720c */ /* 0x000fe40003f05270 */
[----:B--234-:R-:W-:Y:S11]  /*0160*/  BRA.U !UP0, `(.L_x_23) ;  /* 0x00000009082c7547 */ /* 0x01cff6000b800000 */
[----:B------:R-:W1:Y:S01]  /*0170*/  LDC.64 R8, c[0x0][0x390] ;  /* 0x0000e400ff087b82 */ /* 0x000e620000000a00 */
[----:B------:R-:W-:-:S07]  /*0180*/  MOV R7, R5 ;  /* 0x0000000500077202 */ /* 0x000fce0000000f00 */
[----:B------:R-:W2:Y:S08]  /*0190*/  LDC.64 R10, c[0x0][0x388] ;  /* 0x0000e200ff0a7b82 */ /* 0x000eb00000000a00 */
[----:B------:R-:W3:Y:S01]  /*01a0*/  LDC.64 R12, c[0x0][0x380] ;  /* 0x0000e000ff0c7b82 */ /* 0x000ee20000000a00 */
[----:B-1----:R-:W-:-:S03]  /*01b0*/  IMAD.WIDE.U32 R8, R6, 0x8, R8 ;  /* 0x0000000806087825 */ /* 0x002fc600078e0008 */
[----:B------:R-:W-:Y:S01]  /*01c0*/  IADD3 R14, P1, PT, R8, 0x20, RZ ;  /* 0x00000020080e7810 */ /* 0x000fe20007f3e0ff */
[----:B--2---:R-:W-:-:S03]  /*01d0*/  IMAD.WIDE.U32 R10, R6, 0x8, R10 ;  /* 0x00000008060a7825 */ /* 0x004fc600078e000a */
[----:B------:R-:W-:Y:S02]  /*01e0*/  IADD3.X R19, PT, PT, RZ, R9, RZ, P1, !PT ;  /* 0x00000009ff137210 */ /* 0x000fe40000ffe4ff */
[----:B------:R-:W-:Y:S01]  /*01f0*/  IADD3 R15, P2, PT, R10, 0x20, RZ ;  /* 0x000000200a0f7810 */ /* 0x000fe20007f5e0ff */
[----:B---3--:R-:W-:-:S03]  /*0200*/  IMAD.WIDE.U32 R12, R6, 0x8, R12 ;  /* 0x00000008060c7825 */ /* 0x008fc600078e000c */
[----:B------:R-:W-:Y:S02]  /*0210*/  IADD3.X R16, PT, PT, RZ, R11, RZ, P2, !PT ;  /* 0x0000000bff107210 */ /* 0x000fe400017fe4ff */
[----:B------:R-:W-:-:S04]  /*0220*/  IADD3 R8, P3, PT, R12, 0x20, RZ ;  /* 0x000000200c087810 */ /* 0x000fc80007f7e0ff */
[----:B------:R-:W-:-:S09]  /*0230*/  IADD3.X R9, PT, PT, RZ, R13, RZ, P3, !PT ;  /* 0x0000000dff097210 */ /* 0x000fd20001ffe4ff */
.L_x_24:
[----:B------:R-:W-:Y:S01]  /*0240*/  MOV R10, R15 ;  /* 0x0000000f000a7202 */ /* 0x000fe20000000f00 */
[----:B01----:R-:W2:Y:S01]  /*0250*/  LDG.E R12, desc[UR6][R8.64+-0x20] ;  /* 0xffffe006080c7981 */ /* 0x003ea2000c1e1900 */
[----:B------:R-:W-:-:S03]  /*0260*/  MOV R11, R16 ;  /* 0x00000010000b7202 */ /* 0x000fc60000000f00 */
[----:B------:R-:W3:Y:S04]  /*0270*/  LDG.E R15, desc[UR6][R8.64+-0x1c] ;  /* 0xffffe406080f7981 */ /* 0x000ee8000c1e1900 */
[----:B------:R-:W3:Y:S04]  /*0280*/  LDG.E R16, desc[UR6][R10.64+-0x1c] ;  /* 0xffffe4060a107981 */ /* 0x000ee8000c1e1900 */
[----:B------:R-:W2:Y:S01]  /*0290*/  LDG.E R13, desc[UR6][R10.64+-0x20] ;  /* 0xffffe0060a0d7981 */ /* 0x000ea2000c1e1900 */
[----:B---3--:R-:W-:-:S04]  /*02a0*/  FMUL R15, R15, R16 ;  /* 0x000000100f0f7220 */ /* 0x008fc80000400000 */
[----:B--2---:R-:W-:Y:S01]  /*02b0*/  FFMA R15, R12, R13, -R15 ;  /* 0x0000000d0c0f7223 */ /* 0x004fe2000000080f */
[----:B------:R-:W-:Y:S02]  /*02c0*/  MOV R12, R14 ;  /* 0x0000000e000c7202 */ /* 0x000fe40000000f00 */
[----:B------:R-:W-:-:S05]  /*02d0*/  MOV R13, R19 ;  /* 0x00000013000d7202 */ /* 0x000fca0000000f00 */
[----:B------:R0:W-:Y:S04]  /*02e0*/  STG.E desc[UR6][R12.64+-0x20], R15 ;  /* 0xffffe00f0c007986 */ /* 0x0001e8000c101906 */
[----:B------:R-:W2:Y:S04]  /*02f0*/  LDG.E R16, desc[UR6][R8.64+-0x1c] ;  /* 0xffffe40608107981 */ /* 0x000ea8000c1e1900 */
[----:B------:R-:W2:Y:S04]  /*0300*/  LDG.E R19, desc[UR6][R10.64+-0x20] ;  /* 0xffffe0060a137981 */ /* 0x000ea8000c1e1900 */
[----:B------:R-:W3:Y:S04]  /*0310*/  LDG.E R14, desc[UR6][R8.64+-0x20] ;  /* 0xffffe006080e7981 */ /* 0x000ee8000c1e1900 */
[----:B------:R-:W3:Y:S01]  /*0320*/  LDG.E R17, desc[UR6][R10.64+-0x1c] ;  /* 0xffffe4060a117981 */ /* 0x000ee2000c1e1900 */
[----:B--2---:R-:W-:-:S04]  /*0330*/  FMUL R19, R16, R19 ;  /* 0x0000001310137220 */ /* 0x004fc80000400000 */
[----:B---3--:R-:W-:-:S05]  /*0340*/  FFMA R17, R14, R17, R19 ;  /* 0x000000110e117223 */ /* 0x008fca0000000013 */
[----:B------:R1:W-:Y:S04]  /*0350*/  STG.E desc[UR6][R12.64+-0x1c], R17 ;  /* 0xffffe4110c007986 */ /* 0x0003e8000c101906 */
[----:B------:R-:W2:Y:S04]  /*0360*/  LDG.E R16, desc[UR6][R8.64+-0x14] ;  /* 0xffffec0608107981 */ /* 0x000ea8000c1e1900 */
[----:B------:R-:W2:Y:S04]  /*0370*/  LDG.E R19, desc[UR6][R10.64+-0x14] ;  /* 0xffffec060a137981 */ /* 0x000ea8000c1e1900 */
[----:B------:R-:W3:Y:S04]  /*0380*/  LDG.E R14, desc[UR6][R8.64+-0x18] ;  /* 0xffffe806080e7981 */ /* 0x000ee8000c1e1900 */
[----:B0-----:R-:W3:Y:S01]  /*0390*/  LDG.E R15, desc[UR6][R10.64+-0x18] ;  /* 0xffffe8060a0f7981 */ /* 0x001ee2000c1e1900 */
[----:B--2---:R-:W-:-:S04]  /*03a0*/  FMUL R19, R16, R19 ;  /* 0x0000001310137220 */ /* 0x004fc80000400000 */
[----:B---3--:R-:W-:-:S05]  /*03b0*/  FFMA R15, R14, R15, -R19 ;  /* 0x0000000f0e0f7223 */ /* 0x008fca0000000813 */
[----:B------:R0:W-:Y:S04]  /*03c0*/  STG.E desc[UR6][R12.64+-0x18], R15 ;  /* 0xffffe80f0c007986 */ /* 0x0001e8000c101906 */
[----:B------:R-:W2:Y:S04]  /*03d0*/  LDG.E R16, desc[UR6][R8.64+-0x14] ;  /* 0xffffec0608107981 */ /* 0x000ea8000c1e1900 */
[----:B------:R-:W2:Y:S04]  /*03e0*/  LDG.E R19, desc[UR6][R10.64+-0x18] ;  /* 0xffffe8060a137981 */ /* 0x000ea8000c1e1900 */
[----:B------:R-:W3:Y:S04]  /*03f0*/  LDG.E R14, desc[UR6][R8.64+-0x18] ;  /* 0xffffe806080e7981 */ /* 0x000ee8000c1e1900 */
[----:B-1----:R-:W3:Y:S01]  /*0400*/  LDG.E R17, desc[UR6][R10.64+-0x14] ;  /* 0xffffec060a117981 */ /* 0x002ee2000c1e1900 */
        /* <DEDUP_REMOVED lines=82> */
[----:B------:R3:W4:Y:S04]  /*0930*/  LDG.E R14, desc[UR6][R8.64+0x18] ;  /* 0x00001806080e7981 */ /* 0x000728000c1e1900 */
[----:B-1----:R-:W4:Y:S01]  /*0940*/  LDG.E R17, desc[UR6][R10.64+0x1c] ;  /* 0x00001c060a117981 */ /* 0x002f22000c1e1900 */
[----:B------:R-:W-:-:S04]  /*0950*/  IADD3 R7, PT, PT, R7, 0x8, RZ ;  /* 0x0000000807077810 */ /* 0x000fc80007ffe0ff */
[----:B------:R-:W-:Y:S02]  /*0960*/  ISETP.NE.AND P1, PT, R7, RZ, PT ;  /* 0x000000ff0700720c */ /* 0x000fe40003f25270 */
[----:B0-----:R-:W-:Y:S02]  /*0970*/  IADD3 R15, P3, PT, R10, 0x40, RZ ;  /* 0x000000400a0f7810 */ /* 0x001fe40007f7e0ff */
[----:B---3--:R-:W-:-:S04]  /*0980*/  IADD3 R8, P4, PT, R8, 0x40, RZ ;  /* 0x0000004008087810 */ /* 0x008fc80007f9e0ff */
[----:B------:R-:W-:Y:S01]  /*0990*/  IADD3.X R9, PT, PT, RZ, R9, RZ, P4, !PT ;  /* 0x00000009ff097210 */ /* 0x000fe200027fe4ff */
[----:B--2---:R-:W-:-:S04]  /*09a0*/  FMUL R19, R16, R19 ;  /* 0x0000001310137220 */ /* 0x004fc80000400000 */
[----:B----4-:R-:W-:-:S05]  /*09b0*/  FFMA R17, R14, R17, R19 ;  /* 0x000000110e117223 */ /* 0x010fca0000000013 */
[----:B------:R1:W-:Y:S01]  /*09c0*/  STG.E desc[UR6][R12.64+0x1c], R17 ;  /* 0x00001c110c007986 */ /* 0x0003e2000c101906 */
[----:B------:R-:W-:Y:S02]  /*09d0*/  IADD3 R14, P2, PT, R12, 0x40, RZ ;  /* 0x000000400c0e7810 */ /* 0x000fe40007f5e0ff */
[----:B------:R-:W-:Y:S02]  /*09e0*/  IADD3.X R16, PT, PT, RZ, R11, RZ, P3, !PT ;  /* 0x0000000bff107210 */ /* 0x000fe40001ffe4ff */
[----:B------:R-:W-:Y:S01]  /*09f0*/  IADD3.X R19, PT, PT, RZ, R13, RZ, P2, !PT ;  /* 0x0000000dff137210 */ /* 0x000fe200017fe4ff */
[----:B------:R-:W-:Y:S08]  /*0a00*/  @P1 BRA `(.L_x_24) ;  /* 0xfffffff8000c1947 */ /* 0x000ff0000383ffff */
[----:B------:R-:W-:-:S07]  /*0a10*/  MOV R7, R2 ;  /* 0x0000000200077202 */ /* 0x000fce0000000f00 */
.L_x_23:
[----:B------:R-:W-:-:S13]  /*0a20*/  ISETP.NE.AND P1, PT, R4, RZ, PT ;  /* 0x000000ff0400720c */ /* 0x000fda0003f25270 */
[----:B------:R-:W-:Y:S05]  /*0a30*/  @!P1 BRA `(.L_x_25) ;  /* 0x0000000800709947 */ /* 0x000fea0003800000 */
[----:B------:R-:W2:Y:S01]  /*0a40*/  LDCU UR4, c[0x0][0x398] ;  /* 0x00007300ff0477ac */ /* 0x000ea20008000800 */
[----:B------:R-:W-:-:S04]  /*0a50*/  IADD3 R8, PT, PT, R4, -0x1, RZ ;  /* 0xffffffff04087810 */ /* 0x000fc80007ffe0ff */
[----:B------:R-:W-:Y:S01]  /*0a60*/  ISETP.GE.U32.AND P1, PT, R8, 0x3, PT ;  /* 0x000000030800780c */ /* 0x000fe20003f26070 */
[----:B--2---:R-:W-:-:S12]  /*0a70*/  ULOP3.LUT UP0, UR5, UR4, 0x3, URZ, 0xc0, !UPT ;  /* 0x0000000304057892 */ /* 0x004fd8000f80c0ff */
[----:B------:R-:W-:Y:S05]  /*0a80*/  @!P1 BRA `(.L_x_26) ;  /* 0x0000000400309947 */ /* 0x000fea0003800000 */
[----:B------:R-:W2:Y:S01]  /*0a90*/  LDC.64 R8, c[0x0][0x380] ;  /* 0x0000e000ff087b82 */ /* 0x000ea20000000a00 */
[----:B------:R-:W-:Y:S01]  /*0aa0*/  IADD3 R15, PT, PT, R6, R7, RZ ;  /* 0x00000007060f7210 */ /* 0x000fe20007ffe0ff */
[----:B------:R-:W3:Y:S06]  /*0ab0*/  LDCU.128 UR8, c[0x0][0x380] ;  /* 0x00007000ff0877ac */ /* 0x000eec0008000c00 */
[----:B------:R-:W4:Y:S08]  /*0ac0*/  LDC.64 R10, c[0x0][0x388] ;  /* 0x0000e200ff0a7b82 */ /* 0x000f300000000a00 */
[----:B-1----:R-:W1:Y:S01]  /*0ad0*/  LDC.64 R12, c[0x0][0x390] ;  /* 0x0000e400ff0c7b82 */ /* 0x002e620000000a00 */
[----:B--2---:R-:W-:-:S05]  /*0ae0*/  IMAD.WIDE.U32 R8, R15, 0x8, R8 ;  /* 0x000000080f087825 */ /* 0x004fca00078e0008 */
[----:B0-----:R-:W2:Y:S01]  /*0af0*/  LDG.E R16, desc[UR6][R8.64+0x4] ;  /* 0x0000040608107981 */ /* 0x001ea2000c1e1900 */
[----:B----4-:R-:W-:-:S03]  /*0b00*/  IMAD.WIDE.U32 R10, R15, 0x8, R10 ;  /* 0x000000080f0a7825 */ /* 0x010fc600078e000a */
[----:B------:R-:W4:Y:S04]  /*0b10*/  LDG.E R14, desc[UR6][R8.64] ;  /* 0x00000006080e7981 */ /* 0x000f28000c1e1900 */
[----:B------:R-:W2:Y:S04]  /*0b20*/  LDG.E R19, desc[UR6][R10.64+0x4] ;  /* 0x000004060a137981 */ /* 0x000ea8000c1e1900 */
[----:B------:R-:W4:Y:S01]  /*0b30*/  LDG.E R17, desc[UR6][R10.64] ;  /* 0x000000060a117981 */ /* 0x000f22000c1e1900 */
[----:B-1----:R-:W-:-:S04]  /*0b40*/  IMAD.WIDE.U32 R12, R15, 0x8, R12 ;  /* 0x000000080f0c7825 */ /* 0x002fc800078e000c */
[----:B--2---:R-:W-:-:S04]  /*0b50*/  FMUL R19, R16, R19 ;  /* 0x0000001310137220 */ /* 0x004fc80000400000 */
[----:B----4-:R-:W-:-:S05]  /*0b60*/  FFMA R17, R14, R17, -R19 ;  /* 0x000000110e117223 */ /* 0x010fca0000000813 */
[----:B------:R0:W-:Y:S04]  /*0b70*/  STG.E desc[UR6][R12.64], R17 ;  /* 0x000000110c007986 */ /* 0x0001e8000c101906 */
[----:B------:R-:W2:Y:S04]  /*0b80*/  LDG.E R15, desc[UR6][R8.64+0x4] ;  /* 0x00000406080f7981 */ /* 0x000ea8000c1e1900 */
[----:B------:R-:W2:Y:S04]  /*0b90*/  LDG.E R20, desc[UR6][R10.64] ;  /* 0x000000060a147981 */ /* 0x000ea8000c1e1900 */
[----:B------:R-:W4:Y:S04]  /*0ba0*/  LDG.E R18, desc[UR6][R8.64] ;  /* 0x0000000608127981 */ /* 0x000f28000c1e1900 */
[----:B------:R-:W4:Y:S01]  /*0bb0*/  LDG.E R19, desc[UR6][R10.64+0x4] ;  /* 0x000004060a137981 */ /* 0x000f22000c1e1900 */
[----:B------:R-:W-:-:S04]  /*0bc0*/  IADD3 R23, P1, PT, R6, R7, RZ ;  /* 0x0000000706177210 */ /* 0x000fc80007f3e0ff */
[----:B------:R-:W-:Y:S02]  /*0bd0*/  IADD3.X R14, PT, PT, RZ, RZ, RZ, P1, !PT ;  /* 0x000000ffff0e7210 */ /* 0x000fe40000ffe4ff */
[C---:B------:R-:W-:Y:S02]  /*0be0*/  SHF.L.U32 R22, R23.reuse, 0x3, RZ ;  /* 0x0000000317167819 */ /* 0x040fe400000006ff */
[----:B------:R-:W-:Y:S02]  /*0bf0*/  SHF.L.U64.HI R23, R23, 0x3, R14 ;  /* 0x0000000317177819 */ /* 0x000fe4000001020e */
[C---:B---3--:R-:W-:Y:S02]  /*0c00*/  IADD3 R14, P1, PT, R22.reuse, UR8, RZ ;  /* 0x00000008160e7c10 */ /* 0x048fe4000ff3e0ff */
[----:B------:R-:W-:-:S04]  /*0c10*/  IADD3 R16, P2, PT, R22, UR10, RZ ;  /* 0x0000000a16107c10 */ /* 0x000fc8000ff5e0ff */
[----:B0-----:R-:W-:Y:S01]  /*0c20*/  IADD3.X R17, PT, PT, R23, UR11, RZ, P2, !PT ;  /* 0x0000000b17117c10 */ /* 0x001fe200097fe4ff */
[----:B--2---:R-:W-:Y:S01]  /*0c30*/  FMUL R21, R15, R20 ;  /* 0x000000140f157220 */ /* 0x004fe20000400000 */
[----:B------:R-:W-:Y:S01]  /*0c40*/  IADD3.X R15, PT, PT, R23, UR9, RZ, P1, !PT ;  /* 0x00000009170f7c10 */ /* 0x000fe20008ffe4ff */
[----:B------:R-:W0:Y:S02]  /*0c50*/  LDCU.64 UR8, c[0x0][0x390] ;  /* 0x00007200ff0877ac */ /* 0x000e240008000a00 */
[----:B----4-:R-:W-:-:S05]  /*0c60*/  FFMA R19, R18, R19, R21 ;  /* 0x0000001312137223 */ /* 0x010fca0000000015 */
[----:B------:R1:W-:Y:S04]  /*0c70*/  STG.E desc[UR6][R12.64+0x4], R19 ;  /* 0x000004130c007986 */ /* 0x0003e8000c101906 */
[----:B------:R-:W2:Y:S04]  /*0c80*/  LDG.E R9, desc[UR6][R14.64+0xc] ;  /* 0x00000c060e097981 */ /* 0x000ea8000c1e1900 */
[----:B------:R-:W2:Y:S04]  /*0c90*/  LDG.E R18, desc[UR6][R16.64+0xc] ;  /* 0x00000c0610127981 */ /* 0x000ea8000c1e1900 */
[----:B------:R-:W3:Y:S04]  /*0ca0*/  LDG.E R10, desc[UR6][R14.64+0x8] ;  /* 0x000008060e0a7981 */ /* 0x000ee8000c1e1900 */
[----:B------:R-:W3:Y:S01]  /*0cb0*/  LDG.E R11, desc[UR6][R16.64+0x8] ;  /* 0x00000806100b7981 */ /* 0x000ee2000c1e1900 */
[----:B0-----:R-:W-:Y:S01]  /*0cc0*/  IADD3 R8, P1, PT, R22, UR8, RZ ;  /* 0x0000000816087c10 */ /* 0x001fe2000ff3e0ff */
[----:B--2---:R-:W-:-:S03]  /*0cd0*/  FMUL R21, R9, R18 ;  /* 0x0000001209157220 */ /* 0x004fc60000400000 */
[----:B------:R-:W-:Y:S01]  /*0ce0*/  IADD3.X R9, PT, PT, R23, UR9, RZ, P1, !PT ;  /* 0x0000000917097c10 */ /* 0x000fe20008ffe4ff */
[----:B---3--:R-:W-:-:S05]  /*0cf0*/  FFMA R11, R10, R11, -R21 ;  /* 0x0000000b0a0b7223 */ /* 0x008fca0000000815 */
[----:B------:R0:W-:Y:S04]  /*0d00*/  STG.E desc[UR6][R8.64+0x8], R11 ;  /* 0x0000080b08007986 */ /* 0x0001e8000c101906 */
[----:B-1----:R-:W2:Y:S04]  /*0d10*/  LDG.E R12, desc[UR6][R14.64+0xc] ;  /* 0x00000c060e0c7981 */ /* 0x002ea8000c1e1900 */
        /* <DEDUP_REMOVED lines=27> */
[----:B------:R-:W3:Y:S04]  /*0ed0*/  LDG.E R12, desc[UR6][R14.64+0x1c] ;  /* 0x00001c060e0c7981 */ /* 0x000ee8000c1e1900 */
[----:B------:R-:W3:Y:S04]  /*0ee0*/  LDG.E R19, desc[UR6][R16.64+0x18] ;  /* 0x0000180610137981 */ /* 0x000ee8000c1e1900 */
[----:B------:R-:W4:Y:S04]  /*0ef0*/  LDG.E R10, desc[UR6][R14.64+0x18] ;  /* 0x000018060e0a7981 */ /* 0x000f28000c1e1900 */
[----:B-1----:R-:W4:Y:S01]  /*0f00*/  LDG.E R13, desc[UR6][R16.64+0x1c] ;  /* 0x00001c06100d7981 */ /* 0x002f22000c1e1900 */
[----:B------:R-:W-:Y:S01]  /*0f10*/  IADD3 R7, PT, PT, R7, 0x4, RZ ;  /* 0x0000000407077810 */ /* 0x000fe20007ffe0ff */
[----:B---3--:R-:W-:-:S04]  /*0f20*/  FMUL R19, R12, R19 ;  /* 0x000000130c137220 */ /* 0x008fc80000400000 */
[----:B----4-:R-:W-:-:S05]  /*0f30*/  FFMA R13, R10, R13, R19 ;  /* 0x0000000d0a0d7223 */ /* 0x010fca0000000013 */
[----:B------:R2:W-:Y:S02]  /*0f40*/  STG.E desc[UR6][R8.64+0x1c], R13 ;  /* 0x00001c0d08007986 */ /* 0x0005e4000c101906 */
.L_x_26:
[----:B------:R-:W-:Y:S05]  /*0f50*/  BRA.U !UP0, `(.L_x_25) ;  /* 0x0000000508287547 */ /* 0x000fea000b800000 */
[----:B------:R-:W-:Y:S02]  /*0f60*/  UISETP.NE.AND UP0, UPT, UR5, 0x1, UPT ;  /* 0x000000010500788c */ /* 0x000fe4000bf05270 */
[----:B------:R-:W-:-:S04]  /*0f70*/  ULOP3.LUT UR4, UR4, 0x1, URZ, 0xc0, !UPT ;  /* 0x0000000104047892 */ /* 0x000fc8000f8ec0ff */
[----:B------:R-:W-:-:S03]  /*0f80*/  UISETP.NE.U32.AND UP1, UPT, UR4, 0x1, UPT ;  /* 0x000000010400788c */ /* 0x000fc6000bf25070 */
[----:B------:R-:W-:Y:S08]  /*0f90*/  BRA.U !UP0, `(.L_x_27) ;  /* 0x0000000108c07547 */ /* 0x000ff0000b800000 */
[----:B--2---:R-:W2:Y:S01]  /*0fa0*/  LDC.64 R8, c[0x0][0x380] ;  /* 0x0000e000ff087b82 */ /* 0x004ea20000000a00 */
[----:B------:R-:W-:Y:S01]  /*0fb0*/  IADD3 R19, PT, PT, R6, R7, RZ ;  /* 0x0000000706137210 */ /* 0x000fe20007ffe0ff */
[----:B------:R-:W3:Y:S01]  /*0fc0*/  LDCU.128 UR8, c[0x0][0x380] ;  /* 0x00007000ff0877ac */ /* 0x000ee20008000c00 */
[----:B------:R-:W4:Y:S05]  /*0fd0*/  LDCU.64 UR4, c[0x0][0x390] ;  /* 0x00007200ff0477ac */ /* 0x000f2a0008000a00 */
[----:B------:R-:W5:Y:S08]  /*0fe0*/  LDC.64 R10, c[0x0][0x388] ;  /* 0x0000e200ff0a7b82 */ /* 0x000f700000000a00 */
[----:B-1----:R-:W1:Y:S01]  /*0ff0*/  LDC.64 R12, c[0x0][0x390] ;  /* 0x0000e400ff0c7b82 */ /* 0x002e620000000a00 */
[----:B--2---:R-:W-:-:S05]  /*1000*/  IMAD.WIDE.U32 R8, R19, 0x8, R8 ;  /* 0x0000000813087825 */ /* 0x004fca00078e0008 */
[----:B0-----:R-:W2:Y:S01]  /*1010*/  LDG.E R16, desc[UR6][R8.64+0x4] ;  /* 0x0000040608107981 */ /* 0x001ea2000c1e1900 */
[----:B-----5:R-:W-:-:S03]  /*1020*/  IMAD.WIDE.U32 R10, R19, 0x8, R10 ;  /* 0x00000008130a7825 */ /* 0x020fc600078e000a */
[----:B------:R-:W5:Y:S04]  /*1030*/  LDG.E R14, desc[UR6][R8.64] ;  /* 0x00000006080e7981 */ /* 0x000f68000c1e1900 */
[----:B------:R-:W2:Y:S04]  /*1040*/  LDG.E R17, desc[UR6][R10.64+0x4] ;  /* 0x000004060a117981 */ /* 0x000ea8000c1e1900 */
[----:B------:R-:W5:Y:S01]  /*1050*/  LDG.E R15, desc[UR6][R10.64] ;  /* 0x000000060a0f7981 */ /* 0x000f62000c1e1900 */
[----:B-1----:R-:W-:-:S04]  /*1060*/  IMAD.WIDE.U32 R12, R19, 0x8, R12 ;  /* 0x00000008130c7825 */ /* 0x002fc800078e000c */
[----:B--2---:R-:W-:-:S04]  /*1070*/  FMUL R17, R16, R17 ;  /* 0x0000001110117220 */ /* 0x004fc80000400000 */
[----:B-----5:R-:W-:-:S05]  /*1080*/  FFMA R17, R14, R15, -R17 ;  /* 0x0000000f0e117223 */ /* 0x020fca0000000811 */
[----:B------:R0:W-:Y:S04]  /*1090*/  STG.E desc[UR6][R12.64], R17 ;  /* 0x000000110c007986 */ /* 0x0001e8000c101906 */
[----:B------:R-:W2:Y:S04]  /*10a0*/  LDG.E R15, desc[UR6][R8.64+0x4] ;  /* 0x00000406080f7981 */ /* 0x000ea8000c1e1900 */
[----:B------:R-:W2:Y:S04]  /*10b0*/  LDG.E R20, desc[UR6][R10.64] ;  /* 0x000000060a147981 */ /* 0x000ea8000c1e1900 */
[----:B------:R-:W5:Y:S04]  /*10c0*/  LDG.E R18, desc[UR6][R8.64] ;  /* 0x0000000608127981 */ /* 0x000f68000c1e1900 */
[----:B------:R-:W5:Y:S01]  /*10d0*/  LDG.E R19, desc[UR6][R10.64+0x4] ;  /* 0x000004060a137981 */ /* 0x000f62000c1e1900 */
[----:B------:R-:W-:-:S04]  /*10e0*/  IADD3 R14, P1, PT, R6, R7, RZ ;  /* 0x00000007060e7210 */ /* 0x000fc80007f3e0ff */
[----:B------:R-:W-:Y:S02]  /*10f0*/  IADD3.X R21, PT, PT, RZ, RZ, RZ, P1, !PT ;  /* 0x000000ffff157210 */ /* 0x000fe40000ffe4ff */
[C---:B------:R-:W-:Y:S02]  /*1100*/  SHF.L.U32 R23, R14.reuse, 0x3, RZ ;  /* 0x000000030e177819 */ /* 0x040fe400000006ff */
[----:B------:R-:W-:Y:S02]  /*1110*/  SHF.L.U64.HI R22, R14, 0x3, R21 ;  /* 0x000000030e167819 */ /* 0x000fe40000010215 */
[C---:B---3--:R-:W-:Y:S02]  /*1120*/  IADD3 R14, P1, PT, R23.reuse, UR8, RZ ;  /* 0x00000008170e7c10 */ /* 0x048fe4000ff3e0ff */
[----:B------:R-:W-:-:S04]  /*1130*/  IADD3 R16, P2, PT, R23, UR10, RZ ;  /* 0x0000000a17107c10 */ /* 0x000fc8000ff5e0ff */
[C---:B0-----:R-:W-:Y:S01]  /*1140*/  IADD3.X R17, PT, PT, R22.reuse, UR11, RZ, P2, !PT ;  /* 0x0000000b16117c10 */ /* 0x041fe200097fe4ff */
[----:B--2---:R-:W-:Y:S01]  /*1150*/  FMUL R21, R15, R20 ;  /* 0x000000140f157220 */ /* 0x004fe20000400000 */
[----:B------:R-:W-:-:S03]  /*1160*/  IADD3.X R15, PT, PT, R22, UR9, RZ, P1, !PT ;  /* 0x00000009160f7c10 */ /* 0x000fc60008ffe4ff */
[----:B-----5:R-:W-:-:S05]  /*1170*/  FFMA R19, R18, R19, R21 ;  /* 0x0000001312137223 */ /* 0x020fca0000000015 */
[----:B------:R0:W-:Y:S04]  /*1180*/  STG.E desc[UR6][R12.64+0x4], R19 ;  /* 0x000004130c007986 */ /* 0x0001e8000c101906 */
[----:B------:R-:W2:Y:S04]  /*1190*/  LDG.E R9, desc[UR6][R14.64+0xc] ;  /* 0x00000c060e097981 */ /* 0x000ea8000c1e1900 */
[----:B------:R-:W2:Y:S04]  /*11a0*/  LDG.E R18, desc[UR6][R16.64+0xc] ;  /* 0x00000c0610127981 */ /* 0x000ea8000c1e1900 */
[----:B------:R-:W3:Y:S04]  /*11b0*/  LDG.E R10, desc[UR6][R14.64+0x8] ;  /* 0x000008060e0a7981 */ /* 0x000ee8000c1e1900 */
[----:B------:R-:W3:Y:S01]  /*11c0*/  LDG.E R11, desc[UR6][R16.64+0x8] ;  /* 0x00000806100b7981 */ /* 0x000ee2000c1e1900 */
[----:B----4-:R-:W-:Y:S01]  /*11d0*/  IADD3 R8, P1, PT, R23, UR4, RZ ;  /* 0x0000000417087c10 */ /* 0x010fe2000ff3e0ff */
[----:B--2---:R-:W-:-:S03]  /*11e0*/  FMUL R21, R9, R18 ;  /* 0x0000001209157220 */ /* 0x004fc60000400000 */
[----:B------:R-:W-:Y:S01]  /*11f0*/  IADD3.X R9, PT, PT, R22, UR5, RZ, P1, !PT ;  /* 0x0000000516097c10 */ /* 0x000fe20008ffe4ff */
[----:B---3--:R-:W-:-:S05]  /*1200*/  FFMA R11, R10, R11, -R21 ;  /* 0x0000000b0a0b7223 */ /* 0x008fca0000000815 */
[----:B------:R3:W-:Y:S04]  /*1210*/  STG.E desc[UR6][R8.64+0x8], R11 ;  /* 0x0000080b08007986 */ /* 0x0007e8000c101906 */
[----:B0-----:R-:W2:Y:S04]  /*1220*/  LDG.E R12, desc[UR6][R14.64+0xc] ;  /* 0x00000c060e0c7981 */ /* 0x001ea8000c1e1900 */
[----:B------:R-:W2:Y:S04]  /*1230*/  LDG.E R19, desc[UR6][R16.64+0x8] ;  /* 0x0000080610137981 */ /* 0x000ea8000c1e1900 */
[----:B------:R-:W4:Y:S04]  /*1240*/  LDG.E R10, desc[UR6][R14.64+0x8] ;  /* 0x000008060e0a7981 */ /* 0x000f28000c1e1900 */
[----:B------:R-:W4:Y:S01]  /*1250*/  LDG.E R13, desc[UR6][R16.64+0xc] ;  /* 0x00000c06100d7981 */ /* 0x000f22000c1e1900 */
[----:B------:R-:W-:Y:S01]  /*1260*/  IADD3 R7, PT, PT, R7, 0x2, RZ ;  /* 0x0000000207077810 */ /* 0x000fe20007ffe0ff */
[----:B--2---:R-:W-:-:S04]  /*1270*/  FMUL R19, R12, R19 ;  /* 0x000000130c137220 */ /* 0x004fc80000400000 */
[----:B----4-:R-:W-:-:S05]  /*1280*/  FFMA R13, R10, R13, R19 ;  /* 0x0000000d0a0d7223 */ /* 0x010fca0000000013 */
[----:B------:R3:W-:Y:S02]  /*1290*/  STG.E desc[UR6][R8.64+0xc], R13 ;  /* 0x00000c0d08007986 */ /* 0x0007e4000c101906 */
.L_x_27:
[----:B------:R-:W-:Y:S05]  /*12a0*/  BRA.U UP1, `(.L_x_25) ;  /* 0x0000000101547547 */ /* 0x000fea000b800000 */
[----:B--23--:R-:W2:Y:S01]  /*12b0*/  LDC.64 R8, c[0x0][0x380] ;  /* 0x0000e000ff087b82 */ /* 0x00cea20000000a00 */
[----:B-1----:R-:W-:-:S07]  /*12c0*/  IADD3 R13, PT, PT, R6, R7, RZ ;  /* 0x00000007060d7210 */ /* 0x002fce0007ffe0ff */
[----:B------:R-:W1:Y:S01]  /*12d0*/  LDC.64 R10, c[0x0][0x388] ;  /* 0x0000e200ff0a7b82 */ /* 0x000e620000000a00 */
[----:B--2---:R-:W-:-:S05]  /*12e0*/  IMAD.WIDE.U32 R6, R13, 0x8, R8 ;  /* 0x000000080d067825 */ /* 0x004fca00078e0008 */
[----:B0-----:R-:W2:Y:S01]  /*12f0*/  LDG.E R14, desc[UR6][R6.64+0x4] ;  /* 0x00000406060e7981 */ /* 0x001ea2000c1e1900 */
[----:B-1----:R-:W-:-:S03]  /*1300*/  IMAD.WIDE.U32 R8, R13, 0x8, R10 ;  /* 0x000000080d087825 */ /* 0x002fc600078e000a */
[----:B------:R-:W3:Y:S01]  /*1310*/  LDG.E R12, desc[UR6][R6.64] ;  /* 0x00000006060c7981 */ /* 0x000ee2000c1e1900 */
[----:B------:R-:W0:Y:S03]  /*1320*/  LDC.64 R10, c[0x0][0x390] ;  /* 0x0000e400ff0a7b82 */ /* 0x000e260000000a00 */
[----:B------:R-:W2:Y:S04]  /*1330*/  LDG.E R17, desc[UR6][R8.64+0x4] ;  /* 0x0000040608117981 */ /* 0x000ea8000c1e1900 */
[----:B------:R-:W3:Y:S01]  /*1340*/  LDG.E R15, desc[UR6][R8.64] ;  /* 0x00000006080f7981 */ /* 0x000ee2000c1e1900 */
[----:B0-----:R-:W-:-:S04]  /*1350*/  IMAD.WIDE.U32 R10, R13, 0x8, R10 ;  /* 0x000000080d0a7825 */ /* 0x001fc800078e000a */
[----:B--2---:R-:W-:-:S04]  /*1360*/  FMUL R17, R14, R17 ;  /* 0x000000110e117220 */ /* 0x004fc80000400000 */
[----:B---3--:R-:W-:-:S05]  /*1370*/  FFMA R15, R12, R15, -R17 ;  /* 0x0000000f0c0f7223 */ /* 0x008fca0000000811 */
[----:B------:R4:W-:Y:S04]  /*1380*/  STG.E desc[UR6][R10.64], R15 ;  /* 0x0000000f0a007986 */ /* 0x0009e8000c101906 */
[----:B------:R-:W2:Y:S04]  /*1390*/  LDG.E R14, desc[UR6][R6.64+0x4] ;  /* 0x00000406060e7981 */ /* 0x000ea8000c1e1900 */
[----:B------:R-:W2:Y:S04]  /*13a0*/  LDG.E R17, desc[UR6][R8.64] ;  /* 0x0000000608117981 */ /* 0x000ea8000c1e1900 */
[----:B------:R-:W3:Y:S04]  /*13b0*/  LDG.E R12, desc[UR6][R6.64] ;  /* 0x00000006060c7981 */ /* 0x000ee8000c1e1900 */
[----:B------:R-:W3:Y:S01]  /*13c0*/  LDG.E R13, desc[UR6][R8.64+0x4] ;  /* 0x00000406080d7981 */ /* 0x000ee2000c1e1900 */
[----:B--2---:R-:W-:-:S04]  /*13d0*/  FMUL R17, R14, R17 ;  /* 0x000000110e117220 */ /* 0x004fc80000400000 */
[----:B---3--:R-:W-:-:S05]  /*13e0*/  FFMA R13, R12, R13, R17 ;  /* 0x0000000d0c0d7223 */ /* 0x008fca0000000011 */
[----:B------:R4:W-:Y:S02]  /*13f0*/  STG.E desc[UR6][R10.64+0x4], R13 ;  /* 0x0000040d0a007986 */ /* 0x0009e4000c101906 */
.L_x_25:
[----:B------:R-:W-:Y:S05]  /*1400*/  @P0 BRA `(.L_x_28) ;  /* 0xffffffec003c0947 */ /* 0x000fea000383ffff */
[----:B0-----:R-:W-:Y:S05]  /*1410*/  EXIT ;  /* 0x000000000000794d */ /* 0x001fea0003800000 */
.L_x_29:
        /* <DEDUP_REMOVED lines=14> */
.L_x_128:


//--------------------- .text._Z12conv_complexPdPA2_fi --------------------------
	.section	.text._Z12conv_complexPdPA2_fi,"ax",@progbits
	.align	128
        .global         _Z12conv_complexPdPA2_fi
        .type           _Z12conv_complexPdPA2_fi,@function
        .size           _Z12conv_complexPdPA2_fi,(.L_x_129 - _Z12conv_complexPdPA2_fi)
        .other          _Z12conv_complexPdPA2_fi,@"STO_CUDA_ENTRY STV_DEFAULT"
_Z12conv_complexPdPA2_fi:
.text._Z12conv_complexPdPA2_fi:
        /* <DEDUP_REMOVED lines=12> */
[----:B------:R-:W0:Y:S01]  /*00c0*/  LDCU.128 UR4, c[0x0][0x380] ;  /* 0x00007000ff0477ac */ /* 0x000e220008000c00 */
[C---:B------:R-:W-:Y:S02]  /*00d0*/  LOP3.LUT R12, R7.reuse, 0xf, RZ, 0xc0, !PT ;  /* 0x0000000f070c7812 */ /* 0x040fe400078ec0ff */
[----:B------:R-:W-:Y:S01]  /*00e0*/  LOP3.LUT R13, R7, 0x7, RZ, 0xc0, !PT ;  /* 0x00000007070d7812 */ /* 0x000fe200078ec0ff */
[----:B------:R-:W1:Y:S02]  /*00f0*/  LDCU.64 UR8, c[0x0][0x358] ;  /* 0x00006b00ff0877ac */ /* 0x000e640008000a00 */
[----:B------:R-:W-:Y:S02]  /*0100*/  VIADD R2, R12, 0xffffffff ;  /* 0xffffffff0c027836 */ /* 0x000fe40000000000 */
[----:B------:R-:W-:-:S03]  /*0110*/  VIADD R4, R13, 0xffffffff ;  /* 0xffffffff0d047836 */ /* 0x000fc60000000000 */
[----:B------:R-:W-:Y:S02]  /*0120*/  ISETP.GE.U32.AND P0, PT, R2, 0x7, PT ;  /* 0x000000070200780c */ /* 0x000fe40003f06070 */
[C---:B------:R-:W-:Y:S02]  /*0130*/  LOP3.LUT R2, R7.reuse, 0x7ffffff0, RZ, 0xc0, !PT ;  /* 0x7ffffff007027812 */ /* 0x040fe400078ec0ff */
[----:B------:R-:W-:Y:S02]  /*0140*/  ISETP.GE.U32.AND P1, PT, R4, 0x3, PT ;  /* 0x000000030400780c */ /* 0x000fe40003f26070 */
[----:B------:R-:W-:Y:S01]  /*0150*/  LOP3.LUT R4, R7, 0x3, RZ, 0xc0, !PT ;  /* 0x0000000307047812 */ /* 0x000fe200078ec0ff */
[----:B0-----:R-:W-:Y:S01]  /*0160*/  UIADD3 UR6, UP0, UPT, UR6, 0x40, URZ ;  /* 0x0000004006067890 */ /* 0x001fe2000ff1e0ff */
[----:B------:R-:W-:Y:S01]  /*0170*/  IMAD.MOV R5, RZ, RZ, -R2 ;  /* 0x000000ffff057224 */ /* 0x000fe200078e0a02 */
[----:B------:R-:W-:Y:S02]  /*0180*/  UIADD3 UR4, UP1, UPT, UR4, 0x40, URZ ;  /* 0x0000004004047890 */ /* 0x000fe4000ff3e0ff */
[----:B------:R-:W-:-:S02]  /*0190*/  UIADD3.X UR7, UPT, UPT, URZ, UR7, URZ, UP0, !UPT ;  /* 0x00000007ff077290 */ /* 0x000fc400087fe4ff */
[----:B-1----:R-:W-:-:S12]  /*01a0*/  UIADD3.X UR5, UPT, UPT, URZ, UR5, URZ, UP1, !UPT ;  /* 0x00000005ff057290 */ /* 0x002fd80008ffe4ff */
.L_x_35:
[----:B0-----:R-:W0:Y:S01]  /*01b0*/  LDCU UR10, c[0x0][0x390] ;  /* 0x00007200ff0a77ac */ /* 0x001e220008000800 */
[----:B----4-:R-:W-:Y:S01]  /*01c0*/  IMAD.MOV.U32 R7, RZ, RZ, RZ ;  /* 0x000000ffff077224 */ /* 0x010fe200078e00ff */
[----:B0-----:R-:W-:Y:S02]  /*01d0*/  UISETP.GE.U32.AND UP0, UPT, UR10, 0x10, UPT ;  /* 0x000000100a00788c */ /* 0x001fe4000bf06070 */
[C---:B------:R-:W-:Y:S02]  /*01e0*/  IMAD R6, R3.reuse, UR10, RZ ;  /* 0x0000000a03067c24 */ /* 0x040fe4000f8e02ff */
[----:B------:R-:W-:-:S05]  /*01f0*/  VIADD R3, R3, 0x1 ;  /* 0x0000000103037836 */ /* 0x000fca0000000000 */
[----:B------:R-:W-:Y:S01]  /*0200*/  ISETP.NE.AND P2, PT, R3, R0, PT ;  /* 0x000000000300720c */ /* 0x000fe20003f45270 */
[----:B-123--:R-:W-:-:S12]  /*0210*/  BRA.U !UP0, `(.L_x_30) ;  /* 0x00000005081c7547 */ /* 0x00efd8000b800000 */
[----:B------:R-:W-:Y:S01]  /*0220*/  MOV R10, UR4 ;  /* 0x00000004000a7c02 */ /* 0x000fe20008000f00 */
[----:B------:R-:W-:Y:S02]  /*0230*/  IMAD.U32 R8, RZ, RZ, UR6 ;  /* 0x00000006ff087e24 */ /* 0x000fe4000f8e00ff */
[----:B------:R-:W-:Y:S02]  /*0240*/  IMAD.U32 R9, RZ, RZ, UR7 ;  /* 0x00000007ff097e24 */ /* 0x000fe4000f8e00ff */
[----:B------:R-:W-:Y:S02]  /*0250*/  IMAD.U32 R11, RZ, RZ, UR5 ;  /* 0x00000005ff0b7e24 */ /* 0x000fe4000f8e00ff */
[----:B------:R-:W-:-:S04]  /*0260*/  IMAD.WIDE.U32 R8, R6, 0x8, R8 ;  /* 0x0000000806087825 */ /* 0x000fc800078e0008 */
[----:B------:R-:W-:-:S04]  /*0270*/  IMAD.WIDE.U32 R10, R6, 0x8, R10 ;  /* 0x00000008060a7825 */ /* 0x000fc800078e000a */
[----:B------:R-:W-:Y:S02]  /*0280*/  IMAD.MOV.U32 R20, RZ, RZ, R8 ;  /* 0x000000ffff147224 */ /* 0x000fe400078e0008 */
[----:B------:R-:W-:Y:S02]  /*0290*/  IMAD.MOV.U32 R21, RZ, RZ, R9 ;  /* 0x000000ffff157224 */ /* 0x000fe400078e0009 */
[----:B------:R-:W-:Y:S02]  /*02a0*/  IMAD.MOV.U32 R14, RZ, RZ, R10 ;  /* 0x000000ffff0e7224 */ /* 0x000fe400078e000a */
[----:B------:R-:W-:Y:S02]  /*02b0*/  IMAD.MOV.U32 R15, RZ, RZ, R11 ;  /* 0x000000ffff0f7224 */ /* 0x000fe400078e000b */
[----:B------:R-:W-:-:S07]  /*02c0*/  IMAD.MOV.U32 R7, RZ, RZ, R5 ;  /* 0x000000ffff077224 */ /* 0x000fce00078e0005 */
.L_x_31:
[----:B------:R-:W-:Y:S01]  /*02d0*/  MOV R8, R14 ;  /* 0x0000000e00087202 */ /* 0x000fe20000000f00 */
[----:B------:R-:W-:-:S05]  /*02e0*/  IMAD.MOV.U32 R9, RZ, RZ, R15 ;  /* 0x000000ffff097224 */ /* 0x000fca00078e000f */
[----:B--2---:R-:W2:Y:S02]  /*02f0*/  LDG.E.64 R10, desc[UR8][R8.64+-0x40] ;  /* 0xffffc008080a7981 */ /* 0x004ea4000c1e1b00 */
[----:B--2---:R0:W1:Y:S02]  /*0300*/  F2F.F32.F64 R23, R10 ;  /* 0x0000000a00177310 */ /* 0x0040640000301000 */
[----:B0-----:R-:W-:Y:S02]  /*0310*/  IMAD.MOV.U32 R10, RZ, RZ, R20 ;  /* 0x000000ffff0a7224 */ /* 0x001fe400078e0014 */
[----:B------:R-:W-:-:S05]  /*0320*/  IMAD.MOV.U32 R11, RZ, RZ, R21 ;  /* 0x000000ffff0b7224 */ /* 0x000fca00078e0015 */
[----:B-1----:R0:W-:Y:S04]  /*0330*/  STG.E desc[UR8][R10.64+-0x40], R23 ;  /* 0xffffc0170a007986 */ /* 0x0021e8000c101908 */
[----:B------:R-:W2:Y:S02]  /*0340*/  LDG.E.64 R14, desc[UR8][R8.64+-0x38] ;  /* 0xffffc808080e7981 */ /* 0x000ea4000c1e1b00 */
[----:B--2---:R-:W1:Y:S02]  /*0350*/  F2F.F32.F64 R25, R14 ;  /* 0x0000000e00197310 */ /* 0x004e640000301000 */
[----:B-1----:R1:W-:Y:S04]  /*0360*/  STG.E desc[UR8][R10.64+-0x38], R25 ;  /* 0xffffc8190a007986 */ /* 0x0023e8000c101908 */
[----:B------:R-:W2:Y:S02]  /*0370*/  LDG.E.64 R16, desc[UR8][R8.64+-0x30] ;  /* 0xffffd00808107981 */ /* 0x000ea4000c1e1b00 */
[----:B--2---:R-:W2:Y:S02]  /*0380*/  F2F.F32.F64 R27, R16 ;  /* 0x00000010001b7310 */ /* 0x004ea40000301000 */
[----:B--2---:R2:W-:Y:S04]  /*0390*/  STG.E desc[UR8][R10.64+-0x30], R27 ;  /* 0xffffd01b0a007986 */ /* 0x0045e8000c101908 */
[----:B------:R-:W3:Y:S02]  /*03a0*/  LDG.E.64 R18, desc[UR8][R8.64+-0x28] ;  /* 0xffffd80808127981 */ /* 0x000ee4000c1e1b00 */
[----:B---3--:R-:W3:Y:S02]  /*03b0*/  F2F.F32.F64 R29, R18 ;  /* 0x00000012001d7310 */ /* 0x008ee40000301000 */
[----:B---3--:R3:W-:Y:S04]  /*03c0*/  STG.E desc[UR8][R10.64+-0x28], R29 ;  /* 0xffffd81d0a007986 */ /* 0x0087e8000c101908 */
[----:B------:R-:W0:Y:S02]  /*03d0*/  LDG.E.64 R20, desc[UR8][R8.64+-0x20] ;  /* 0xffffe00808147981 */ /* 0x000e24000c1e1b00 */
[----:B0-----:R-:W0:Y:S02]  /*03e0*/  F2F.F32.F64 R23, R20 ;  /* 0x0000001400177310 */ /* 0x001e240000301000 */
[----:B0-----:R0:W-:Y:S04]  /*03f0*/  STG.E desc[UR8][R10.64+-0x20], R23 ;  /* 0xffffe0170a007986 */ /* 0x0011e8000c101908 */
[----:B------:R-:W1:Y:S02]  /*0400*/  LDG.E.64 R14, desc[UR8][R8.64+-0x18] ;  /* 0xffffe808080e7981 */ /* 0x000e64000c1e1b00 */
[----:B-1----:R-:W1:Y:S02]  /*0410*/  F2F.F32.F64 R25, R14 ;  /* 0x0000000e00197310 */ /* 0x002e640000301000 */
        /* <DEDUP_REMOVED lines=9> */
[----:B0-----:R-:W-:Y:S04]  /*04b0*/  STG.E desc[UR8][R10.64], R23 ;  /* 0x000000170a007986 */ /* 0x001fe8000c101908 */
[----:B------:R-:W1:Y:S02]  /*04c0*/  LDG.E.64 R14, desc[UR8][R8.64+0x8] ;  /* 0x00000808080e7981 */ /* 0x000e64000c1e1b00 */
[----:B-1----:R-:W0:Y:S02]  /*04d0*/  F2F.F32.F64 R25, R14 ;  /* 0x0000000e00197310 */ /* 0x002e240000301000 */
[----:B0-----:R-:W-:Y:S04]  /*04e0*/  STG.E desc[UR8][R10.64+0x8], R25 ;  /* 0x000008190a007986 */ /* 0x001fe8000c101908 */
[----:B------:R-:W2:Y:S02]  /*04f0*/  LDG.E.64 R16, desc[UR8][R8.64+0x10] ;  /* 0x0000100808107981 */ /* 0x000ea4000c1e1b00 */
[----:B--2---:R-:W0:Y:S02]  /*0500*/  F2F.F32.F64 R27, R16 ;  /* 0x00000010001b7310 */ /* 0x004e240000301000 */
[----:B0-----:R-:W-:Y:S04]  /*0510*/  STG.E desc[UR8][R10.64+0x10], R27 ;  /* 0x0000101b0a007986 */ /* 0x001fe8000c101908 */
[----:B------:R-:W3:Y:S02]  /*0520*/  LDG.E.64 R18, desc[UR8][R8.64+0x18] ;  /* 0x0000180808127981 */ /* 0x000ee4000c1e1b00 */
[----:B---3--:R-:W0:Y:S02]  /*0530*/  F2F.F32.F64 R29, R18 ;  /* 0x00000012001d7310 */ /* 0x008e240000301000 */
[----:B0-----:R-:W-:Y:S04]  /*0540*/  STG.E desc[UR8][R10.64+0x18], R29 ;  /* 0x0000181d0a007986 */ /* 0x001fe8000c101908 */
[----:B------:R-:W2:Y:S02]  /*0550*/  LDG.E.64 R20, desc[UR8][R8.64+0x20] ;  /* 0x0000200808147981 */ /* 0x000ea4000c1e1b00 */
[----:B--2---:R-:W0:Y:S02]  /*0560*/  F2F.F32.F64 R21, R20 ;  /* 0x0000001400157310 */ /* 0x004e240000301000 */
[----:B0-----:R0:W-:Y:S04]  /*0570*/  STG.E desc[UR8][R10.64+0x20], R21 ;  /* 0x000020150a007986 */ /* 0x0011e8000c101908 */
[----:B------:R-:W2:Y:S02]  /*0580*/  LDG.E.64 R14, desc[UR8][R8.64+0x28] ;  /* 0x00002808080e7981 */ /* 0x000ea4000c1e1b00 */
[----:B--2---:R-:W1:Y:S02]  /*0590*/  F2F.F32.F64 R15, R14 ;  /* 0x0000000e000f7310 */ /* 0x004e640000301000 */
[----:B-1----:R1:W-:Y:S04]  /*05a0*/  STG.E desc[UR8][R10.64+0x28], R15 ;  /* 0x0000280f0a007986 */ /* 0x0023e8000c101908 */
[----:B------:R-:W2:Y:S02]  /*05b0*/  LDG.E.64 R16, desc[UR8][R8.64+0x30] ;  /* 0x0000300808107981 */ /* 0x000ea4000c1e1b00 */
[----:B--2---:R-:W2:Y:S02]  /*05c0*/  F2F.F32.F64 R17, R16 ;  /* 0x0000001000117310 */ /* 0x004ea40000301000 */
[----:B--2---:R2:W-:Y:S04]  /*05d0*/  STG.E desc[UR8][R10.64+0x30], R17 ;  /* 0x000030110a007986 */ /* 0x0045e8000c101908 */
[----:B------:R-:W3:Y:S01]  /*05e0*/  LDG.E.64 R18, desc[UR8][R8.64+0x38] ;  /* 0x0000380808127981 */ /* 0x000ee2000c1e1b00 */
[----:B------:R-:W-:Y:S01]  /*05f0*/  VIADD R7, R7, 0x10 ;  /* 0x0000001007077836 */ /* 0x000fe20000000000 */
[----:B------:R-:W-:-:S02]  /*0600*/  IADD3 R20, P4, PT, R10, 0x80, RZ ;  /* 0x000000800a147810 */ /* 0x000fc40007f9e0ff */
[----:B------:R-:W-:Y:S02]  /*0610*/  IADD3 R14, P5, PT, R8, 0x80, RZ ;  /* 0x00000080080e7810 */ /* 0x000fe40007fbe0ff */
[----:B------:R-:W-:Y:S01]  /*0620*/  ISETP.NE.AND P3, PT, R7, RZ, PT ;  /* 0x000000ff0700720c */ /* 0x000fe20003f65270 */
[----:B0-----:R-:W-:Y:S02]  /*0630*/  IMAD.X R21, RZ, RZ, R11, P4 ;  /* 0x000000ffff157224 */ /* 0x001fe400020e060b */
[----:B-1----:R-:W-:Y:S01]  /*0640*/  IMAD.X R15, RZ, RZ, R9, P5 ;  /* 0x000000ffff0f7224 */ /* 0x002fe200028e0609 */
[----:B---3--:R-:W0:Y:S02]  /*0650*/  F2F.F32.F64 R19, R18 ;  /* 0x0000001200137310 */ /* 0x008e240000301000 */
[----:B0-----:R2:W-:Y:S07]  /*0660*/  STG.E desc[UR8][R10.64+0x38], R19 ;  /* 0x000038130a007986 */ /* 0x0015ee000c101908 */
[----:B------:R-:W-:Y:S05]  /*0670*/  @P3 BRA `(.L_x_31) ;  /* 0xfffffffc00143947 */ /* 0x000fea000383ffff */
[----:B------:R-:W-:-:S07]  /*0680*/  MOV R7, R2 ;  /* 0x0000000200077202 */ /* 0x000fce0000000f00 */
.L_x_30:
[----:B------:R-:W-:-:S13]  /*0690*/  ISETP.NE.AND P3, PT, R12, RZ, PT ;  /* 0x000000ff0c00720c */ /* 0x000fda0003f65270 */
[----:B------:R-:W-:Y:S05]  /*06a0*/  @!P3 BRA `(.L_x_32) ;  /* 0x00000004008cb947 */ /* 0x000fea0003800000 */
[----:B------:R-:W-:Y:S01]  /*06b0*/  ISETP.NE.AND P3, PT, R13, RZ, PT ;  /* 0x000000ff0d00720c */ /* 0x000fe20003f65270 */
[----:B------:R-:W-:-:S12]  /*06c0*/  @!P0 BRA `(.L_x_33) ;  /* 0x00000000009c8947 */ /* 0x000fd80003800000 */
[----:B------:R-:W0:Y:S01]  /*06d0*/  LDC.64 R14, c[0x0][0x380] ;  /* 0x0000e000ff0e7b82 */ /* 0x000e220000000a00 */
[----:B--2---:R-:W-:Y:S01]  /*06e0*/  IMAD.IADD R17, R6, 0x1, R7 ;  /* 0x0000000106117824 */ /* 0x004fe200078e0207 */
[----:B------:R-:W1:Y:S06]  /*06f0*/  LDCU.128 UR12, c[0x0][0x380] ;  /* 0x00007000ff0c77ac */ /* 0x000e6c0008000c00 */
[----:B------:R-:W2:Y:S01]  /*0700*/  LDC.64 R10, c[0x0][0x388] ;  /* 0x0000e200ff0a7b82 */ /* 0x000ea20000000a00 */
[----:B0-----:R-:W-:-:S06]  /*0710*/  IMAD.WIDE.U32 R14, R17, 0x8, R14 ;  /* 0x00000008110e7825 */ /* 0x001fcc00078e000e */
[----:B------:R-:W3:Y:S01]  /*0720*/  LDG.E.64 R14, desc[UR8][R14.64] ;  /* 0x000000080e0e7981 */ /* 0x000ee2000c1e1b00 */
[----:B------:R-:W-:Y:S01]  /*0730*/  IADD3 R21, P4, PT, R6, R7, RZ ;  /* 0x0000000706157210 */ /* 0x000fe20007f9e0ff */
[----:B--2---:R-:W-:-:S04]  /*0740*/  IMAD.WIDE.U32 R16, R17, 0x8, R10 ;  /* 0x0000000811107825 */ /* 0x004fc800078e000a */
[----:B------:R-:W-:Y:S02]  /*0750*/  IMAD.X R8, RZ, RZ, RZ, P4 ;  /* 0x000000ffff087224 */ /* 0x000fe400020e06ff */
[----:B------:R-:W-:-:S03]  /*0760*/  IMAD.SHL.U32 R20, R21, 0x8, RZ ;  /* 0x0000000815147824 */ /* 0x000fc600078e00ff */
[----:B------:R-:W-:Y:S02]  /*0770*/  SHF.L.U64.HI R21, R21, 0x3, R8 ;  /* 0x0000000315157819 */ /* 0x000fe40000010208 */
[----:B-1----:R-:W-:-:S04]  /*0780*/  IADD3 R8, P4, PT, R20, UR12, RZ ;  /* 0x0000000c14087c10 */ /* 0x002fc8000ff9e0ff */
[----:B------:R-:W-:Y:S01]  /*0790*/  IADD3.X R9, PT, PT, R21, UR13, RZ, P4, !PT ;  /* 0x0000000d15097c10 */ /* 0x000fe2000a7fe4ff */
[----:B---3--:R-:W0:Y:S02]  /*07a0*/  F2F.F32.F64 R23, R14 ;  /* 0x0000000e00177310 */ /* 0x008e240000301000 */
[----:B0-----:R0:W-:Y:S04]  /*07b0*/  STG.E desc[UR8][R16.64], R23 ;  /* 0x0000001710007986 */ /* 0x0011e8000c101908 */
[----:B------:R-:W2:Y:S01]  /*07c0*/  LDG.E.64 R18, desc[UR8][R8.64+0x8] ;  /* 0x0000080808127981 */ /* 0x000ea2000c1e1b00 */
[----:B------:R-:W-:-:S04]  /*07d0*/  IADD3 R10, P4, PT, R20, UR14, RZ ;  /* 0x0000000e140a7c10 */ /* 0x000fc8000ff9e0ff */
[----:B------:R-:W-:Y:S01]  /*07e0*/  IADD3.X R11, PT, PT, R21, UR15, RZ, P4, !PT ;  /* 0x0000000f150b7c10 */ /* 0x000fe2000a7fe4ff */
[----:B--2---:R-:W1:Y:S04]  /*07f0*/  F2F.F32.F64 R25, R18 ;  /* 0x0000001200197310 */ /* 0x004e680000301000 */
[----:B-1----:R1:W-:Y:S04]  /*0800*/  STG.E desc[UR8][R10.64+0x8], R25 ;  /* 0x000008190a007986 */ /* 0x0023e8000c101908 */
[----:B------:R-:W2:Y:S02]  /*0810*/  LDG.E.64 R14, desc[UR8][R8.64+0x10] ;  /* 0x00001008080e7981 */ /* 0x000ea4000c1e1b00 */
[----:B--2---:R-:W2:Y:S02]  /*0820*/  F2F.F32.F64 R27, R14 ;  /* 0x0000000e001b7310 */ /* 0x004ea40000301000 */
[----:B--2---:R1:W-:Y:S04]  /*0830*/  STG.E desc[UR8][R10.64+0x10], R27 ;  /* 0x0000101b0a007986 */ /* 0x0043e8000c101908 */
[----:B------:R-:W2:Y:S02]  /*0840*/  LDG.E.64 R20, desc[UR8][R8.64+0x18] ;  /* 0x0000180808147981 */ /* 0x000ea4000c1e1b00 */
[----:B--2---:R-:W2:Y:S02]  /*0850*/  F2F.F32.F64 R29, R20 ;  /* 0x00000014001d7310 */ /* 0x004ea40000301000 */
[----:B--2---:R1:W-:Y:S04]  /*0860*/  STG.E desc[UR8][R10.64+0x18], R29 ;  /* 0x0000181d0a007986 */ /* 0x0043e8000c101908 */
[----:B0-----:R-:W2:Y:S02]  /*0870*/  LDG.E.64 R16, desc[UR8][R8.64+0x20] ;  /* 0x0000200808107981 */ /* 0x001ea4000c1e1b00 */
[----:B--2---:R-:W0:Y:S02]  /*0880*/  F2F.F32.F64 R17, R16 ;  /* 0x0000001000117310 */ /* 0x004e240000301000 */
[----:B0-----:R1:W-:Y:S04]  /*0890*/  STG.E desc[UR8][R10.64+0x20], R17 ;  /* 0x000020110a007986 */ /* 0x0013e8000c101908 */
[----:B------:R-:W2:Y:S02]  /*08a0*/  LDG.E.64 R18, desc[UR8][R8.64+0x28] ;  /* 0x0000280808127981 */ /* 0x000ea4000c1e1b00 */
[----:B--2---:R-:W0:Y:S02]  /*08b0*/  F2F.F32.F64 R19, R18 ;  /* 0x0000001200137310 */ /* 0x004e240000301000 */
[----:B0-----:R1:W-:Y:S04]  /*08c0*/  STG.E desc[UR8][R10.64+0x28], R19 ;  /* 0x000028130a007986 */ /* 0x0013e8000c101908 */
[----:B------:R-:W2:Y:S02]  /*08d0*/  LDG.E.64 R14, desc[UR8][R8.64+0x30] ;  /* 0x00003008080e7981 */ /* 0x000ea4000c1e1b00 */
[----:B--2---:R-:W0:Y:S02]  /*08e0*/  F2F.F32.F64 R15, R14 ;  /* 0x0000000e000f7310 */ /* 0x004e240000301000 */
[----:B0-----:R1:W-:Y:S04]  /*08f0*/  STG.E desc[UR8][R10.64+0x30], R15 ;  /* 0x0000300f0a007986 */ /* 0x0013e8000c101908 */
[----:B------:R-:W2:Y:S01]  /*0900*/  LDG.E.64 R20, desc[UR8][R8.64+0x38] ;  /* 0x0000380808147981 */ /* 0x000ea2000c1e1b00 */
[----:B------:R-:W-:Y:S01]  /*0910*/  VIADD R7, R7, 0x8 ;  /* 0x0000000807077836 */ /* 0x000fe20000000000 */
[----:B--2---:R-:W0:Y:S02]  /*0920*/  F2F.F32.F64 R21, R20 ;  /* 0x0000001400157310 */ /* 0x004e240000301000 */
[----:B0-----:R1:W-:Y:S04]  /*0930*/  STG.E desc[UR8][R10.64+0x38], R21 ;  /* 0x000038150a007986 */ /* 0x0013e8000c101908 */
.L_x_33:
[----:B------:R-:W-:Y:S05]  /*0940*/  @!P3 BRA `(.L_x_32) ;  /* 0x0000000000e4b947 */ /* 0x000fea0003800000 */
[----:B------:R-:W-:Y:S01]  /*0950*/  ISETP.NE.AND P3, PT, R4, RZ, PT ;  /* 0x000000ff0400720c */ /* 0x000fe20003f65270 */
[----:B------:R-:W-:-:S12]  /*0960*/  @!P1 BRA `(.L_x_34) ;  /* 0x00000000006c9947 */ /* 0x000fd80003800000 */
[----:B------:R-:W0:Y:S01]  /*0970*/  LDC.64 R8, c[0x0][0x380] ;  /* 0x0000e000ff087b82 */ /* 0x000e220000000a00 */
[----:B-1----:R-:W-:Y:S01]  /*0980*/  IMAD.IADD R21, R6, 0x1, R7 ;  /* 0x0000000106157824 */ /* 0x002fe200078e0207 */
[----:B------:R-:W1:Y:S06]  /*0990*/  LDCU.128 UR12, c[0x0][0x380] ;  /* 0x00007000ff0c77ac */ /* 0x000e6c0008000c00 */
[----:B--2---:R-:W2:Y:S01]  /*09a0*/  LDC.64 R10, c[0x0][0x388] ;  /* 0x0000e200ff0a7b82 */ /* 0x004ea20000000a00 */
[----:B0-----:R-:W-:-:S06]  /*09b0*/  IMAD.WIDE.U32 R14, R21, 0x8, R8 ;  /* 0x00000008150e7825 */ /* 0x001fcc00078e0008 */
[----:B------:R-:W3:Y:S01]  /*09c0*/  LDG.E.64 R14, desc[UR8][R14.64] ;  /* 0x000000080e0e7981 */ /* 0x000ee2000c1e1b00 */
[----:B------:R-:W-:Y:S01]  /*09d0*/  IADD3 R8, P4, PT, R6, R7, RZ ;  /* 0x0000000706087210 */ /* 0x000fe20007f9e0ff */
[----:B--2---:R-:W-:-:S03]  /*09e0*/  IMAD.WIDE.U32 R20, R21, 0x8, R10 ;  /* 0x0000000815147825 */ /* 0x004fc600078e000a */
[----:B------:R-:W-:Y:S01]  /*09f0*/  SHF.L.U32 R19, R8, 0x3, RZ ;  /* 0x0000000308137819 */ /* 0x000fe200000006ff */
[----:B------:R-:W-:-:S05]  /*0a00*/  IMAD.X R9, RZ, RZ, RZ, P4 ;  /* 0x000000ffff097224 */ /* 0x000fca00020e06ff */
        /* <DEDUP_REMOVED lines=11> */
[----:B--2---:R-:W1:Y:S02]  /*0ac0*/  F2F.F32.F64 R15, R14 ;  /* 0x0000000e000f7310 */ /* 0x004e640000301000 */
[----:B-1----:R0:W-:Y:S04]  /*0ad0*/  STG.E desc[UR8][R10.64+0x10], R15 ;  /* 0x0000100f0a007986 */ /* 0x0021e8000c101908 */
[----:B------:R-:W2:Y:S01]  /*0ae0*/  LDG.E.64 R18, desc[UR8][R8.64+0x18] ;  /* 0x0000180808127981 */ /* 0x000ea2000c1e1b00 */
[----:B------:R-:W-:Y:S01]  /*0af0*/  VIADD R7, R7, 0x4 ;  /* 0x0000000407077836 */ /* 0x000fe20000000000 */
[----:B--2---:R-:W1:Y:S02]  /*0b00*/  F2F.F32.F64 R19, R18 ;  /* 0x0000001200137310 */ /* 0x004e640000301000 */
[----:B-1----:R0:W-:Y:S04]  /*0b10*/  STG.E desc[UR8][R10.64+0x18], R19 ;  /* 0x000018130a007986 */ /* 0x0021e8000c101908 */
.L_x_34:
[----:B------:R-:W-:Y:S05]  /*0b20*/  @!P3 BRA `(.L_x_32) ;  /* 0x00000000006cb947 */ /* 0x000fea0003800000 */
[----:B------:R-:W3:Y:S01]  /*0b30*/  LDC.64 R8, c[0x0][0x380] ;  /* 0x0000e000ff087b82 */ /* 0x000ee20000000a00 */
[----:B01----:R-:W-:-:S07]  /*0b40*/  IMAD.IADD R15, R6, 0x1, R7 ;  /* 0x00000001060f7824 */ /* 0x003fce00078e0207 */
[----:B--2---:R-:W0:Y:S01]  /*0b50*/  LDC.64 R10, c[0x0][0x388] ;  /* 0x0000e200ff0a7b82 */ /* 0x004e220000000a00 */
[----:B---3--:R-:W-:-:S06]  /*0b60*/  IMAD.WIDE.U32 R8, R15, 0x8, R8 ;  /* 0x000000080f087825 */ /* 0x008fcc00078e0008 */
[----:B------:R-:W2:Y:S01]  /*0b70*/  LDG.E.64 R8, desc[UR8][R8.64] ;  /* 0x0000000808087981 */ /* 0x000ea2000c1e1b00 */
[----:B------:R-:W-:Y:S01]  /*0b80*/  ISETP.NE.AND P3, PT, R4, 0x1, PT ;  /* 0x000000010400780c */ /* 0x000fe20003f65270 */
[----:B0-----:R-:W-:Y:S01]  /*0b90*/  IMAD.WIDE.U32 R10, R15, 0x8, R10 ;  /* 0x000000080f0a7825 */ /* 0x001fe200078e000a */
[----:B--2---:R-:W0:Y:S04]  /*0ba0*/  F2F.F32.F64 R17, R8 ;  /* 0x0000000800117310 */ /* 0x004e280000301000 */
[----:B0-----:R3:W-:Y:S07]  /*0bb0*/  STG.E desc[UR8][R10.64], R17 ;  /* 0x000000110a007986 */ /* 0x0017ee000c101908 */
[----:B------:R-:W-:Y:S05]  /*0bc0*/  @!P3 BRA `(.L_x_32) ;  /* 0x000000000044b947 */ /* 0x000fea0003800000 */
[----:B------:R-:W0:Y:S01]  /*0bd0*/  LDCU.128 UR12, c[0x0][0x380] ;  /* 0x00007000ff0c77ac */ /* 0x000e220008000c00 */
[----:B------:R-:W-:-:S05]  /*0be0*/  IADD3 R6, P3, PT, R6, R7, RZ ;  /* 0x0000000706067210 */ /* 0x000fca0007f7e0ff */
[----:B---3--:R-:W-:Y:S02]  /*0bf0*/  IMAD.X R11, RZ, RZ, RZ, P3 ;  /* 0x000000ffff0b7224 */ /* 0x008fe400018e06ff */
[----:B------:R-:W-:-:S03]  /*0c00*/  IMAD.SHL.U32 R10, R6, 0x8, RZ ;  /* 0x00000008060a7824 */ /* 0x000fc600078e00ff */
[----:B------:R-:W-:Y:S02]  /*0c10*/  SHF.L.U64.HI R11, R6, 0x3, R11 ;  /* 0x00000003060b7819 */ /* 0x000fe4000001020b */
[----:B0-----:R-:W-:-:S04]  /*0c20*/  IADD3 R8, P3, PT, R10, UR12, RZ ;  /* 0x0000000c0a087c10 */ /* 0x001fc8000ff7e0ff */
[----:B------:R-:W-:-:S05]  /*0c30*/  IADD3.X R9, PT, PT, R11, UR13, RZ, P3, !PT ;  /* 0x0000000d0b097c10 */ /* 0x000fca0009ffe4ff */
[----:B------:R-:W2:Y:S01]  /*0c40*/  LDG.E.64 R6, desc[UR8][R8.64+0x8] ;  /* 0x0000080808067981 */ /* 0x000ea2000c1e1b00 */
[----:B------:R-:W-:-:S04]  /*0c50*/  IADD3 R10, P3, PT, R10, UR14, RZ ;  /* 0x0000000e0a0a7c10 */ /* 0x000fc8000ff7e0ff */
[----:B------:R-:W-:Y:S02]  /*0c60*/  IADD3.X R11, PT, PT, R11, UR15, RZ, P3, !PT ;  /* 0x0000000f0b0b7c10 */ /* 0x000fe40009ffe4ff */
[----:B------:R-:W-:Y:S01]  /*0c70*/  ISETP.NE.AND P3, PT, R4, 0x2, PT ;  /* 0x000000020400780c */ /* 0x000fe20003f65270 */
[----:B--2---:R-:W0:Y:S02]  /*0c80*/  F2F.F32.F64 R7, R6 ;  /* 0x0000000600077310 */ /* 0x004e240000301000 */
[----:B0-----:R4:W-:Y:S10]  /*0c90*/  STG.E desc[UR8][R10.64+0x8], R7 ;  /* 0x000008070a007986 */ /* 0x0019f4000c101908 */
[----:B------:R-:W-:Y:S05]  /*0ca0*/  @!P3 BRA `(.L_x_32) ;  /* 0x00000000000cb947 */ /* 0x000fea0003800000 */
[----:B----4-:R-:W2:Y:S02]  /*0cb0*/  LDG.E.64 R6, desc[UR8][R8.64+0x10] ;  /* 0x0000100808067981 */ /* 0x010ea4000c1e1b00 */
[----:B--2---:R-:W0:Y:S02]  /*0cc0*/  F2F.F32.F64 R7, R6 ;  /* 0x0000000600077310 */ /* 0x004e240000301000 */
[----:B0-----:R0:W-:Y:S02]  /*0cd0*/  STG.E desc[UR8][R10.64+0x10], R7 ;  /* 0x000010070a007986 */ /* 0x0011e4000c101908 */
.L_x_32:
[----:B------:R-:W-:Y:S05]  /*0ce0*/  @P2 BRA `(.L_x_35) ;  /* 0xfffffff400302947 */ /* 0x000fea000383ffff */
[----:B------:R-:W-:Y:S05]  /*0cf0*/  EXIT ;  /* 0x000000000000794d */ /* 0x000fea0003800000 */
.L_x_36:
        /* <DEDUP_REMOVED lines=16> */
.L_x_129:


//--------------------- .text._Z7scale_pPA2_fi    --------------------------
	.section	.text._Z7scale_pPA2_fi,"ax",@progbits
	.align	128
        .global         _Z7scale_pPA2_fi
        .type           _Z7scale_pPA2_fi,@function
        .size           _Z7scale_pPA2_fi,(.L_x_124 - _Z7scale_pPA2_fi)
        .other          _Z7scale_pPA2_fi,@"STO_CUDA_ENTRY STV_DEFAULT"
_Z7scale_pPA2_fi:
.text._Z7scale_pPA2_fi:
[----:B------:R-:W-:Y:S08]  /*0000*/  LDC R1, c[0x0][0x37c] ;  /* 0x0000df00ff017b82 */ /* 0x000ff00000000800 */
[----:B------:R-:W0:Y:S01]  /*0010*/  LDC R8, c[0x0][0x388] ;  /* 0x0000e200ff087b82 */ /* 0x000e220000000800 */
[----:B------:R-:W1:Y:S01]  /*0020*/  S2R R3, SR_TID.X ;  /* 0x0000000000037919 */ /* 0x000e620000002100 */
[----:B0-----:R-:W-:-:S04]  /*0030*/  LEA.HI R0, R8, R8, RZ, 0x1 ;  /* 0x0000000808007211 */ /* 0x001fc800078f08ff */
[----:B------:R-:W-:-:S05]  /*0040*/  SHF.R.S32.HI R0, RZ, 0x1, R0 ;  /* 0x00000001ff007819 */ /* 0x000fca0000011400 */
[----:B-1----:R-:W-:Y:S01]  /*0050*/  IMAD R4, R0, R3, RZ ;  /* 0x0000000300047224 */ /* 0x002fe200078e02ff */
[----:B------:R-:W-:-:S04]  /*0060*/  ISETP.NE.AND P0, PT, R3, 0x1, PT ;  /* 0x000000010300780c */ /* 0x000fc80003f05270 */
[----:B------:R-:W-:-:S04]  /*0070*/  IADD3 R3, PT, PT, R0, R4, RZ ;  /* 0x0000000400037210 */ /* 0x000fc80007ffe0ff */
[----:B------:R-:W-:-:S04]  /*0080*/  SEL R3, R3, R8, P0 ;  /* 0x0000000803037207 */ /* 0x000fc80000000000 */
[----:B------:R-:W-:-:S13]  /*0090*/  ISETP.GE.AND P0, PT, R4, R3, PT ;  /* 0x000000030400720c */ /* 0x000fda0003f06270 */
[----:B------:R-:W-:Y:S05]  /*00a0*/  @P0 EXIT ;  /* 0x000000000000094d */ /* 0x000fea0003800000 */
[----:B------:R-:W-:-:S13]  /*00b0*/  ISETP.GE.AND P0, PT, R8, 0x1, PT ;  /* 0x000000010800780c */ /* 0x000fda0003f06270 */
[----:B------:R-:W-:Y:S05]  /*00c0*/  @!P0 EXIT ;  /* 0x000000000000894d */ /* 0x000fea0003800000 */
[----:B------:R-:W0:Y:S01]  /*00d0*/  LDCU.64 UR4, c[0x0][0x380] ;  /* 0x00007000ff0477ac */ /* 0x000e220008000a00 */
[C---:B------:R-:W-:Y:S01]  /*00e0*/  IMAD R9, R8.reuse, R8, RZ ;  /* 0x0000000808097224 */ /* 0x040fe200078e02ff */
[C---:B------:R-:W-:Y:S02]  /*00f0*/  LOP3.LUT R5, R8.reuse, 0xf, RZ, 0xc0, !PT ;  /* 0x0000000f08057812 */ /* 0x040fe400078ec0ff */
[C---:B------:R-:W-:Y:S01]  /*0100*/  LOP3.LUT R6, R8.reuse, 0x7, RZ, 0xc0, !PT ;  /* 0x0000000708067812 */ /* 0x040fe200078ec0ff */
[----:B------:R-:W1:Y:S01]  /*0110*/  LDCU.64 UR6, c[0x0][0x358] ;  /* 0x00006b00ff0677ac */ /* 0x000e620008000a00 */
[C---:B------:R-:W-:Y:S02]  /*0120*/  LOP3.LUT R7, R8.reuse, 0x7ffffff0, RZ, 0xc0, !PT ;  /* 0x7ffffff008077812 */ /* 0x040fe400078ec0ff */
[----:B------:R-:W-:Y:S02]  /*0130*/  LOP3.LUT R8, R8, 0x3, RZ, 0xc0, !PT ;  /* 0x0000000308087812 */ /* 0x000fe400078ec0ff */
[----:B------:R-:W-:-:S02]  /*0140*/  I2FP.F32.U32 R9, R9 ;  /* 0x0000000900097245 */ /* 0x000fc40000201000 */
[----:B------:R-:W-:Y:S02]  /*0150*/  IADD3 R10, PT, PT, R5, -0x1, RZ ;  /* 0xffffffff050a7810 */ /* 0x000fe40007ffe0ff */
[----:B------:R-:W-:Y:S02]  /*0160*/  IADD3 R11, PT, PT, R6, -0x1, RZ ;  /* 0xffffffff060b7810 */ /* 0x000fe40007ffe0ff */
[----:B------:R-:W-:Y:S01]  /*0170*/  IADD3 R12, PT, PT, -R7, RZ, RZ ;  /* 0x000000ff070c7210 */ /* 0x000fe20007ffe1ff */
[----:B0-----:R-:W-:-:S04]  /*0180*/  UIADD3 UR4, UP0, UPT, UR4, 0x40, URZ ;  /* 0x0000004004047890 */ /* 0x001fc8000ff1e0ff */
[----:B------:R-:W-:-:S12]  /*0190*/  UIADD3.X UR5, UPT, UPT, URZ, UR5, URZ, UP0, !UPT ;  /* 0x00000005ff057290 */ /* 0x000fd800087fe4ff */
.L_x_104:
[----:B0-----:R-:W0:Y:S01]  /*01a0*/  LDCU UR8, c[0x0][0x388] ;  /* 0x00007100ff0877ac */ /* 0x001e220008000800 */
[----:B------:R-:W-:Y:S01]  /*01b0*/  HFMA2 R18, -RZ, RZ, 0, 0 ;  /* 0x00000000ff127431 */ /* 0x000fe200000001ff */
[----:B0-----:R-:W-:Y:S02]  /*01c0*/  UISETP.GE.U32.AND UP0, UPT, UR8, 0x10, UPT ;  /* 0x000000100800788c */ /* 0x001fe4000bf06070 */
[C---:B------:R-:W-:Y:S01]  /*01d0*/  IMAD R13, R4.reuse, UR8, RZ ;  /* 0x00000008040d7c24 */ /* 0x040fe2000f8e02ff */
[----:B------:R-:W-:-:S04]  /*01e0*/  IADD3 R4, PT, PT, R4, 0x1, RZ ;  /* 0x0000000104047810 */ /* 0x000fc80007ffe0ff */
[----:B------:R-:W-:Y:S02]  /*01f0*/  ISETP.NE.AND P2, PT, R4, R3, PT ;  /* 0x000000030400720c */ /* 0x000fe40003f45270 */
[----:B--234-:R-:W-:Y:S11]  /*0200*/  BRA.U !UP0, `(.L_x_37) ;  /* 0x0000000d08e47547 */ /* 0x01cff6000b800000 */
[----:B------:R-:W-:Y:S02]  /*0210*/  MOV R16, UR4 ;  /* 0x0000000400107c02 */ /* 0x000fe40008000f00 */
[----:B------:R-:W-:Y:S02]  /*0220*/  MOV R17, UR5 ;  /* 0x0000000500117c02 */ /* 0x000fe40008000f00 */
[----:B------:R-:W-:Y:S01]  /*0230*/  MOV R14, R12 ;  /* 0x0000000c000e7202 */ /* 0x000fe20000000f00 */
[----:B------:R-:W-:-:S07]  /*0240*/  IMAD.WIDE.U32 R16, R13, 0x8, R16 ;  /* 0x000000080d107825 */ /* 0x000fce00078e0010 */
.L_x_70:
[----:B-1----:R-:W2:Y:S01]  /*0250*/  LDG.E R25, desc[UR6][R16.64+-0x40] ;  /* 0xffffc00610197981 */ /* 0x002ea2000c1e1900 */
[----:B------:R-:W0:Y:S01]  /*0260*/  MUFU.RCP R0, R9 ;  /* 0x0000000900007308 */ /* 0x000e220000001000 */
[----:B------:R-:W-:Y:S01]  /*0270*/  BSSY.RECONVERGENT B2, `(.L_x_38) ;  /* 0x000000b000027945 */ /* 0x000fe20003800200 */
[----:B0-----:R-:W-:-:S04]  /*0280*/  FFMA R15, R0, -R9, 1 ;  /* 0x3f800000000f7423 */ /* 0x001fc80000000809 */
[----:B------:R-:W-:Y:S02]  /*0290*/  FFMA R0, R0, R15, R0 ;  /* 0x0000000f00007223 */ /* 0x000fe40000000000 */
[----:B--2---:R-:W0:Y:S02]  /*02a0*/  FCHK P0, R25, R9 ;  /* 0x0000000919007302 */ /* 0x004e240000000000 */
[----:B------:R-:W-:-:S04]  /*02b0*/  FFMA R2, R25, R0, RZ ;  /* 0x0000000019027223 */ /* 0x000fc800000000ff */
[----:B------:R-:W-:-:S04]  /*02c0*/  FFMA R15, R2, -R9, R25 ;  /* 0x80000009020f7223 */ /* 0x000fc80000000019 */
[----:B------:R-:W-:Y:S01]  /*02d0*/  FFMA R15, R0, R15, R2 ;  /* 0x0000000f000f7223 */ /* 0x000fe20000000002 */
[----:B0-----:R-:W-:Y:S06]  /*02e0*/  @!P0 BRA `(.L_x_39) ;  /* 0x00000000000c8947 */ /* 0x001fec0003800000 */
[----:B------:R-:W-:-:S07]  /*02f0*/  MOV R2, 0x310 ;  /* 0x0000031000027802 */ /* 0x000fce0000000f00 */
[----:B------:R-:W-:Y:S05]  /*0300*/  CALL.REL.NOINC `($__internal_0_$__cuda_sm3x_div_rn_noftz_f32_slowpath) ;  /* 0x0000001c00bc7944 */ /* 0x000fea0003c00000 */
[----:B------:R-:W-:-:S07]  /*0310*/  MOV R15, R0 ;  /* 0x00000000000f7202 */ /* 0x000fce0000000f00 */
.L_x_39:
[----:B------:R-:W-:Y:S05]  /*0320*/  BSYNC.RECONVERGENT B2 ;  /* 0x0000000000027941 */ /* 0x000fea0003800200 */
.L_x_38:
[----:B------:R-:W2:Y:S01]  /*0330*/  LDG.E R25, desc[UR6][R16.64+-0x38] ;  /* 0xffffc80610197981 */ /* 0x000ea2000c1e1900 */
[----:B------:R-:W0:Y:S01]  /*0340*/  MUFU.RCP R0, R9 ;  /* 0x0000000900007308 */ /* 0x000e220000001000 */
[----:B------:R-:W-:Y:S02]  /*0350*/  BSSY.RECONVERGENT B2, `(.L_x_40) ;  /* 0x000000c000027945 */ /* 0x000fe40003800200 */
[----:B------:R1:W-:Y:S01]  /*0360*/  STG.E desc[UR6][R16.64+-0x40], R15 ;  /* 0xffffc00f10007986 */ /* 0x0003e2000c101906 */
[----:B0-----:R-:W-:-:S04]  /*0370*/  FFMA R19, R0, -R9, 1 ;  /* 0x3f80000000137423 */ /* 0x001fc80000000809 */
[----:B------:R-:W-:Y:S01]  /*0380*/  FFMA R0, R0, R19, R0 ;  /* 0x0000001300007223 */ /* 0x000fe20000000000 */
[----:B--2---:R-:W0:Y:S03]  /*0390*/  FCHK P0, R25, R9 ;  /* 0x0000000919007302 */ /* 0x004e260000000000 */
[----:B------:R-:W-:-:S04]  /*03a0*/  FFMA R2, R0, R25, RZ ;  /* 0x0000001900027223 */ /* 0x000fc800000000ff */
[----:B------:R-:W-:-:S04]  /*03b0*/  FFMA R19, R2, -R9, R25 ;  /* 0x8000000902137223 */ /* 0x000fc80000000019 */
[----:B------:R-:W-:Y:S01]  /*03c0*/  FFMA R19, R0, R19, R2 ;  /* 0x0000001300137223 */ /* 0x000fe20000000002 */
[----:B01----:R-:W-:Y:S06]  /*03d0*/  @!P0 BRA `(.L_x_41) ;  /* 0x00000000000c8947 */ /* 0x003fec0003800000 */
[----:B------:R-:W-:-:S07]  /*03e0*/  MOV R2, 0x400 ;  /* 0x0000040000027802 */ /* 0x000fce0000000f00 */
[----:B------:R-:W-:Y:S05]  /*03f0*/  CALL.REL.NOINC `($__internal_0_$__cuda_sm3x_div_rn_noftz_f32_slowpath) ;  /* 0x0000001c00807944 */ /* 0x000fea0003c00000 */
[----:B------:R-:W-:-:S07]  /*0400*/  MOV R19, R0 ;  /* 0x0000000000137202 */ /* 0x000fce0000000f00 */
.L_x_41:
[----:B------:R-:W-:Y:S05]  /*0410*/  BSYNC.RECONVERGENT B2 ;  /* 0x0000000000027941 */ /* 0x000fea0003800200 */
.L_x_40:
        /* <DEDUP_REMOVED lines=14> */
.L_x_43:
[----:B------:R-:W-:Y:S05]  /*0500*/  BSYNC.RECONVERGENT B2 ;  /* 0x0000000000027941 */ /* 0x000fea0003800200 */
.L_x_42:
        /* <DEDUP_REMOVED lines=14> */
.L_x_45:
[----:B------:R-:W-:Y:S05]  /*05f0*/  BSYNC.RECONVERGENT B2 ;  /* 0x0000000000027941 */ /* 0x000fea0003800200 */
.L_x_44:
        /* <DEDUP_REMOVED lines=14> */
.L_x_47:
[----:B------:R-:W-:Y:S05]  /*06e0*/  BSYNC.RECONVERGENT B2 ;  /* 0x0000000000027941 */ /* 0x000fea0003800200 */
.L_x_46:
        /* <DEDUP_REMOVED lines=14> */
.L_x_49:
[----:B------:R-:W-:Y:S05]  /*07d0*/  BSYNC.RECONVERGENT B2 ;  /* 0x0000000000027941 */ /* 0x000fea0003800200 */
.L_x_48:
        /* <DEDUP_REMOVED lines=14> */
.L_x_51:
[----:B------:R-:W-:Y:S05]  /*08c0*/  BSYNC.RECONVERGENT B2 ;  /* 0x0000000000027941 */ /* 0x000fea0003800200 */
.L_x_50:
        /* <DEDUP_REMOVED lines=14> */
.L_x_53:
[----:B------:R-:W-:Y:S05]  /*09b0*/  BSYNC.RECONVERGENT B2 ;  /* 0x0000000000027941 */ /* 0x000fea0003800200 */
.L_x_52:
        /* <DEDUP_REMOVED lines=14> */
.L_x_55:
[----:B------:R-:W-:Y:S05]  /*0aa0*/  BSYNC.RECONVERGENT B2 ;  /* 0x0000000000027941 */ /* 0x000fea0003800200 */
.L_x_54:
        /* <DEDUP_REMOVED lines=14> */
.L_x_57:
[----:B------:R-:W-:Y:S05]  /*0b90*/  BSYNC.RECONVERGENT B2 ;  /* 0x0000000000027941 */ /* 0x000fea0003800200 */
.L_x_56:
        /* <DEDUP_REMOVED lines=14> */
.L_x_59:
[----:B------:R-:W-:Y:S05]  /*0c80*/  BSYNC.RECONVERGENT B2 ;  /* 0x0000000000027941 */ /* 0x000fea0003800200 */
.L_x_58:
        /* <DEDUP_REMOVED lines=14> */
.L_x_61:
[----:B------:R-:W-:Y:S05]  /*0d70*/  BSYNC.RECONVERGENT B2 ;  /* 0x0000000000027941 */ /* 0x000fea0003800200 */
.L_x_60:
        /* <DEDUP_REMOVED lines=14> */
.L_x_63:
[----:B------:R-:W-:Y:S05]  /*0e60*/  BSYNC.RECONVERGENT B2 ;  /* 0x0000000000027941 */ /* 0x000fea0003800200 */
.L_x_62:
        /* <DEDUP_REMOVED lines=14> */
.L_x_65:
[----:B------:R-:W-:Y:S05]  /*0f50*/  BSYNC.RECONVERGENT B2 ;  /* 0x0000000000027941 */ /* 0x000fea0003800200 */
.L_x_64:
        /* <DEDUP_REMOVED lines=14> */
.L_x_67:
[----:B------:R-:W-:Y:S05]  /*1040*/  BSYNC.RECONVERGENT B2 ;  /* 0x0000000000027941 */ /* 0x000fea0003800200 */
.L_x_66:
        /* <DEDUP_REMOVED lines=13> */
.L_x_69:
[----:B------:R-:W-:Y:S05]  /*1120*/  BSYNC.RECONVERGENT B2 ;  /* 0x0000000000027941 */ /* 0x000fea0003800200 */
.L_x_68:
[----:B------:R-:W-:Y:S01]  /*1130*/  IADD3 R14, PT, PT, R14, 0x10, RZ ;  /* 0x000000100e0e7810 */ /* 0x000fe20007ffe0ff */
[----:B------:R0:W-:Y:S03]  /*1140*/  STG.E desc[UR6][R16.64+0x38], R0 ;  /* 0x0000380010007986 */ /* 0x0001e6000c101906 */
[----:B------:R-:W-:Y:S02]  /*1150*/  ISETP.NE.AND P0, PT, R14, RZ, PT ;  /* 0x000000ff0e00720c */ /* 0x000fe40003f05270 */
[----:B0-----:R-:W-:-:S04]  /*1160*/  IADD3 R16, P1, PT, R16, 0x80, RZ ;  /* 0x0000008010107810 */ /* 0x001fc80007f3e0ff */
[----:B------:R-:W-:-:S07]  /*1170*/  IADD3.X R17, PT, PT, RZ, R17, RZ, P1, !PT ;  /* 0x00000011ff117210 */ /* 0x000fce0000ffe4ff */
[----:B------:R-:W-:Y:S05]  /*1180*/  @P0 BRA `(.L_x_70) ;  /* 0xfffffff000300947 */ /* 0x000fea000383ffff */
[----:B------:R-:W-:-:S07]  /*1190*/  MOV R18, R7 ;  /* 0x0000000700127202 */ /* 0x000fce0000000f00 */
.L_x_37:
[----:B------:R-:W-:-:S13]  /*11a0*/  ISETP.NE.AND P0, PT, R5, RZ, PT ;  /* 0x000000ff0500720c */ /* 0x000fda0003f05270 */
[----:B------:R-:W-:Y:S05]  /*11b0*/  @!P0 BRA `(.L_x_71) ;  /* 0x0000001000088947 */ /* 0x000fea0003800000 */
[----:B------:R-:W-:-:S13]  /*11c0*/  ISETP.GE.U32.AND P0, PT, R10, 0x7, PT ;  /* 0x000000070a00780c */ /* 0x000fda0003f06070 */
[----:B------:R-:W-:Y:S05]  /*11d0*/  @!P0 BRA `(.L_x_72) ;  /* 0x0000000800008947 */ /* 0x000fea0003800000 */
[----:B------:R-:W0:Y:S01]  /*11e0*/  LDC.64 R14, c[0x0][0x380] ;  /* 0x0000e000ff0e7b82 */ /* 0x000e220000000a00 */
[----:B------:R-:W-:-:S05]  /*11f0*/  IADD3 R17, PT, PT, R13, R18, RZ ;  /* 0x000000120d117210 */ /* 0x000fca0007ffe0ff */
[----:B0-----:R-:W-:-:S05]  /*1200*/  IMAD.WIDE.U32 R14, R17, 0x8, R14 ;  /* 0x00000008110e7825 */ /* 0x001fca00078e000e */
        /* <DEDUP_REMOVED lines=13> */
.L_x_74:
[----:B------:R-:W-:Y:S05]  /*12e0*/  BSYNC.RECONVERGENT B2 ;  /* 0x0000000000027941 */ /* 0x000fea0003800200 */
.L_x_73:
[----:B------:R-:W0:Y:S01]  /*12f0*/  LDCU.64 UR8, c[0x0][0x380] ;  /* 0x00007000ff0877ac */ /* 0x000e220008000a00 */
[----:B------:R-:W-:Y:S01]  /*1300*/  IADD3 R0, P0, PT, R13, R18, RZ ;  /* 0x000000120d007210 */ /* 0x000fe20007f1e0ff */
[----:B------:R1:W-:Y:S03]  /*1310*/  STG.E desc[UR6][R14.64], R19 ;  /* 0x000000130e007986 */ /* 0x0003e6000c101906 */
[----:B------:R-:W-:Y:S02]  /*1320*/  IADD3.X R17, PT, PT, RZ, RZ, RZ, P0, !PT ;  /* 0x000000ffff117210 */ /* 0x000fe400007fe4ff */
[----:B0-----:R-:W-:-:S04]  /*1330*/  LEA R16, P0, R0, UR8, 0x3 ;  /* 0x0000000800107c11 */ /* 0x001fc8000f8018ff */
[----:B------:R-:W-:-:S05]  /*1340*/  LEA.HI.X R17, R0, UR9, R17, 0x3, P0 ;  /* 0x0000000900117c11 */ /* 0x000fca00080f1c11 */
[----:B------:R-:W2:Y:S01]  /*1350*/  LDG.E R25, desc[UR6][R16.64+0x8] ;  /* 0x0000080610197981 */ /* 0x000ea2000c1e1900 */
        /* <DEDUP_REMOVED lines=8> */
[----:B01----:R-:W-:Y:S06]  /*13e0*/  @!P0 BRA `(.L_x_76) ;  /* 0x00000000000c8947 */ /* 0x003fec0003800000 */
[----:B------:R-:W-:-:S07]  /*13f0*/  MOV R2, 0x1410 ;  /* 0x0000141000027802 */ /* 0x000fce0000000f00 */
[----:B------:R-:W-:Y:S05]  /*1400*/  CALL.REL.NOINC `($__internal_0_$__cuda_sm3x_div_rn_noftz_f32_slowpath) ;  /* 0x0000000c007c7944 */ /* 0x000fea0003c00000 */
[----:B------:R-:W-:-:S07]  /*1410*/  MOV R21, R0 ;  /* 0x0000000000157202 */ /* 0x000fce0000000f00 */
.L_x_76:
[----:B------:R-:W-:Y:S05]  /*1420*/  BSYNC.RECONVERGENT B2 ;  /* 0x0000000000027941 */ /* 0x000fea0003800200 */
.L_x_75:
        /* <DEDUP_REMOVED lines=14> */
.L_x_78:
[----:B------:R-:W-:Y:S05]  /*1510*/  BSYNC.RECONVERGENT B2 ;  /* 0x0000000000027941 */ /* 0x000fea0003800200 */
.L_x_77:
        /* <DEDUP_REMOVED lines=14> */
.L_x_80:
[----:B------:R-:W-:Y:S05]  /*1600*/  BSYNC.RECONVERGENT B2 ;  /* 0x0000000000027941 */ /* 0x000fea0003800200 */
.L_x_79:
        /* <DEDUP_REMOVED lines=14> */
.L_x_82:
[----:B------:R-:W-:Y:S05]  /*16f0*/  BSYNC.RECONVERGENT B2 ;  /* 0x0000000000027941 */ /* 0x000fea0003800200 */
.L_x_81:
        /* <DEDUP_REMOVED lines=14> */
.L_x_84:
[----:B------:R-:W-:Y:S05]  /*17e0*/  BSYNC.RECONVERGENT B2 ;  /* 0x0000000000027941 */ /* 0x000fea0003800200 */
.L_x_83:
        /* <DEDUP_REMOVED lines=14> */
.L_x_86:
[----:B------:R-:W-:Y:S05]  /*18d0*/  BSYNC.RECONVERGENT B2 ;  /* 0x0000000000027941 */ /* 0x000fea0003800200 */
.L_x_85:
        /* <DEDUP_REMOVED lines=13> */
.L_x_88:
[----:B------:R-:W-:Y:S05]  /*19b0*/  BSYNC.RECONVERGENT B2 ;  /* 0x0000000000027941 */ /* 0x000fea0003800200 */
.L_x_87:
[----:B------:R0:W-:Y:S01]  /*19c0*/  STG.E desc[UR6][R16.64+0x38], R0 ;  /* 0x0000380010007986 */ /* 0x0001e2000c101906 */
[----:B------:R-:W-:-:S07]  /*19d0*/  IADD3 R18, PT, PT, R18, 0x8, RZ ;  /* 0x0000000812127810 */ /* 0x000fce0007ffe0ff */
.L_x_72:
[----:B------:R-:W-:-:S13]  /*19e0*/  ISETP.NE.AND P0, PT, R6, RZ, PT ;  /* 0x000000ff0600720c */ /* 0x000fda0003f05270 */
[----:B------:R-:W-:Y:S05]  /*19f0*/  @!P0 BRA `(.L_x_71) ;  /* 0x0000000400f88947 */ /* 0x000fea0003800000 */
[----:B------:R-:W-:-:S13]  /*1a00*/  ISETP.GE.U32.AND P0, PT, R11, 0x3, PT ;  /* 0x000000030b00780c */ /* 0x000fda0003f06070 */
[----:B------:R-:W-:Y:S05]  /*1a10*/  @!P0 BRA `(.L_x_89) ;  /* 0x0000000400108947 */ /* 0x000fea0003800000 */
[----:B------:R-:W2:Y:S01]  /*1a20*/  LDC.64 R14, c[0x0][0x380] ;  /* 0x0000e000ff0e7b82 */ /* 0x000ea20000000a00 */
[----:B0-----:R-:W-:-:S05]  /*1a30*/  IADD3 R17, PT, PT, R13, R18, RZ ;  /* 0x000000120d117210 */ /* 0x001fca0007ffe0ff */
[----:B--2---:R-:W-:-:S05]  /*1a40*/  IMAD.WIDE.U32 R14, R17, 0x8, R14 ;  /* 0x00000008110e7825 */ /* 0x004fca00078e000e */
        /* <DEDUP_REMOVED lines=13> */
.L_x_91:
[----:B------:R-:W-:Y:S05]  /*1b20*/  BSYNC.RECONVERGENT B2 ;  /* 0x0000000000027941 */ /* 0x000fea0003800200 */
.L_x_90:
        /* <DEDUP_REMOVED lines=19> */
.L_x_93:
[----:B------:R-:W-:Y:S05]  /*1c60*/  BSYNC.RECONVERGENT B2 ;  /* 0x0000000000027941 */ /* 0x000fea0003800200 */
.L_x_92:
        /* <DEDUP_REMOVED lines=14> */
.L_x_95:
[----:B------:R-:W-:Y:S05]  /*1d50*/  BSYNC.RECONVERGENT B2 ;  /* 0x0000000000027941 */ /* 0x000fea0003800200 */
.L_x_94:
        /* <DEDUP_REMOVED lines=13> */
.L_x_97:
[----:B------:R-:W-:Y:S05]  /*1e30*/  BSYNC.RECONVERGENT B2 ;  /* 0x0000000000027941 */ /* 0x000fea0003800200 */
.L_x_96:
[----:B------:R2:W-:Y:S01]  /*1e40*/  STG.E desc[UR6][R16.64+0x18], R0 ;  /* 0x0000180010007986 */ /* 0x0005e2000c101906 */
[----:B------:R-:W-:-:S07]  /*1e50*/  IADD3 R18, PT, PT, R18, 0x4, RZ ;  /* 0x0000000412127810 */ /* 0x000fce0007ffe0ff */
.L_x_89:
[----:B------:R-:W-:-:S13]  /*1e60*/  ISETP.NE.AND P0, PT, R8, RZ, PT ;  /* 0x000000ff0800720c */ /* 0x000fda0003f05270 */
[----:B------:R-:W-:Y:S05]  /*1e70*/  @!P0 BRA `(.L_x_71) ;  /* 0x0000000000d88947 */ /* 0x000fea0003800000 */
[----:B------:R-:W3:Y:S01]  /*1e80*/  LDC.64 R14, c[0x0][0x380] ;  /* 0x0000e000ff0e7b82 */ /* 0x000ee20000000a00 */
[----:B0-2---:R-:W-:-:S05]  /*1e90*/  IADD3 R17, PT, PT, R13, R18, RZ ;  /* 0x000000120d117210 */ /* 0x005fca0007ffe0ff */
[----:B---3--:R-:W-:-:S05]  /*1ea0*/  IMAD.WIDE.U32 R14, R17, 0x8, R14 ;  /* 0x00000008110e7825 */ /* 0x008fca00078e000e */
[----:B-1----:R-:W2:Y:S01]  /*1eb0*/  LDG.E R25, desc[UR6][R14.64] ;  /* 0x000000060e197981 */ /* 0x002ea2000c1e1900 */
[----:B------:R-:W0:Y:S01]  /*1ec0*/  MUFU.RCP R0, R9 ;  /* 0x0000000900007308 */ /* 0x000e220000001000 */
[----:B------:R-:W-:Y:S01]  /*1ed0*/  BSSY.RECONVERGENT B2, `(.L_x_98) ;  /* 0x000000b000027945 */ /* 0x000fe20003800200 */
[----:B------:R-:W-:Y:S01]  /*1ee0*/  ISETP.NE.AND P3, PT, R8, 0x1, PT ;  /* 0x000000010800780c */ /* 0x000fe20003f65270 */
[----:B0-----:R-:W-:-:S04]  /*1ef0*/  FFMA R17, R0, -R9, 1 ;  /* 0x3f80000000117423 */ /* 0x001fc80000000809 */
[----:B------:R-:W-:Y:S01]  /*1f00*/  FFMA R0, R0, R17, R0 ;  /* 0x0000001100007223 */ /* 0x000fe20000000000 */
[----:B--2---:R-:W0:Y:S03]  /*1f10*/  FCHK P0, R25, R9 ;  /* 0x0000000919007302 */ /* 0x004e260000000000 */
[----:B------:R-:W-:-:S04]  /*1f20*/  FFMA R2, R0, R25, RZ ;  /* 0x0000001900027223 */ /* 0x000fc800000000ff */
[----:B------:R-:W-:-:S04]  /*1f30*/  FFMA R17, R2, -R9, R25 ;  /* 0x8000000902117223 */ /* 0x000fc80000000019 */
[----:B------:R-:W-:Y:S01]  /*1f40*/  FFMA R0, R0, R17, R2 ;  /* 0x0000001100007223 */ /* 0x000fe20000000002 */
[----:B0-----:R-:W-:Y:S06]  /*1f50*/  @!P0 BRA `(.L_x_99) ;  /* 0x0000000000088947 */ /* 0x001fec0003800000 */
[----:B------:R-:W-:-:S07]  /*1f60*/  MOV R2, 0x1f80 ;  /* 0x00001f8000027802 */ /* 0x000fce0000000f00 */
[----:B------:R-:W-:Y:S05]  /*1f70*/  CALL.REL.NOINC `($__internal_0_$__cuda_sm3x_div_rn_noftz_f32_slowpath) ;  /* 0x0000000000a07944 */ /* 0x000fea0003c00000 */
.L_x_99:
[----:B------:R-:W-:Y:S05]  /*1f80*/  BSYNC.RECONVERGENT B2 ;  /* 0x0000000000027941 */ /* 0x000fea0003800200 */
.L_x_98:
[----:B------:R3:W-:Y:S01]  /*1f90*/  STG.E desc[UR6][R14.64], R0 ;  /* 0x000000000e007986 */ /* 0x0007e2000c101906 */
[----:B------:R-:W-:Y:S05]  /*1fa0*/  @!P3 BRA `(.L_x_71) ;  /* 0x00000000008cb947 */ /* 0x000fea0003800000 */
[----:B------:R-:W0:Y:S01]  /*1fb0*/  LDCU.64 UR8, c[0x0][0x380] ;  /* 0x00007000ff0877ac */ /* 0x000e220008000a00 */
[----:B------:R-:W-:-:S04]  /*1fc0*/  IADD3 R13, P0, PT, R13, R18, RZ ;  /* 0x000000120d0d7210 */ /* 0x000fc80007f1e0ff */
[----:B---3--:R-:W-:Y:S02]  /*1fd0*/  IADD3.X R0, PT, PT, RZ, RZ, RZ, P0, !PT ;  /* 0x000000ffff007210 */ /* 0x008fe400007fe4ff */
[----:B0-----:R-:W-:-:S04]  /*1fe0*/  LEA R14, P0, R13, UR8, 0x3 ;  /* 0x000000080d0e7c11 */ /* 0x001fc8000f8018ff */
[----:B------:R-:W-:-:S05]  /*1ff0*/  LEA.HI.X R15, R13, UR9, R0, 0x3, P0 ;  /* 0x000000090d0f7c11 */ /* 0x000fca00080f1c00 */
[----:B------:R-:W2:Y:S01]  /*2000*/  LDG.E R25, desc[UR6][R14.64+0x8] ;  /* 0x000008060e197981 */ /* 0x000ea2000c1e1900 */
        /* <DEDUP_REMOVED lines=12> */
.L_x_101:
[----:B------:R-:W-:Y:S05]  /*20d0*/  BSYNC.RECONVERGENT B2 ;  /* 0x0000000000027941 */ /* 0x000fea0003800200 */
.L_x_100:
[----:B------:R4:W-:Y:S01]  /*20e0*/  STG.E desc[UR6][R14.64+0x8], R0 ;  /* 0x000008000e007986 */ /* 0x0009e2000c101906 */
[----:B------:R-:W-:Y:S05]  /*20f0*/  @!P3 BRA `(.L_x_71) ;  /* 0x000000000038b947 */ /* 0x000fea0003800000 */
[----:B------:R-:W2:Y:S01]  /*2100*/  LDG.E R25, desc[UR6][R14.64+0x10] ;  /* 0x000010060e197981 */ /* 0x000ea2000c1e1900 */
[----:B----4-:R-:W0:Y:S01]  /*2110*/  MUFU.RCP R0, R9 ;  /* 0x0000000900007308 */ /* 0x010e220000001000 */
        /* <DEDUP_REMOVED lines=10> */
.L_x_103:
[----:B------:R-:W-:Y:S05]  /*21c0*/  BSYNC.RECONVERGENT B2 ;  /* 0x0000000000027941 */ /* 0x000fea0003800200 */
.L_x_102:
[----:B------:R0:W-:Y:S02]  /*21d0*/  STG.E desc[UR6][R14.64+0x10], R0 ;  /* 0x000010000e007986 */ /* 0x0001e4000c101906 */
.L_x_71:
[----:B------:R-:W-:Y:S05]  /*21e0*/  @P2 BRA `(.L_x_104) ;  /* 0xffffffdc00ec2947 */ /* 0x000fea000383ffff */
[----:B-1----:R-:W-:Y:S05]  /*21f0*/  EXIT ;  /* 0x000000000000794d */ /* 0x002fea0003800000 */
        .weak           $__internal_0_$__cuda_sm3x_div_rn_noftz_f32_slowpath
        .type           $__internal_0_$__cuda_sm3x_div_rn_noftz_f32_slowpath,@function
        .size           $__internal_0_$__cuda_sm3x_div_rn_noftz_f32_slowpath,(.L_x_124 - $__internal_0_$__cuda_sm3x_div_rn_noftz_f32_slowpath)
$__internal_0_$__cuda_sm3x_div_rn_noftz_f32_slowpath:
[----:B------:R-:W-:Y:S01]  /*2200*/  SHF.R.U32.HI R19, RZ, 0x17, R9 ;  /* 0x00000017ff137819 */ /* 0x000fe20000011609 */
[----:B------:R-:W-:Y:S01]  /*2210*/  BSSY.RECONVERGENT B0, `(.L_x_105) ;  /* 0x0000063000007945 */ /* 0x000fe20003800200 */
[----:B------:R-:W-:Y:S02]  /*2220*/  SHF.R.U32.HI R22, RZ, 0x17, R25 ;  /* 0x00000017ff167819 */ /* 0x000fe40000011619 */
[----:B------:R-:W-:Y:S02]  /*2230*/  LOP3.LUT R19, R19, 0xff, RZ, 0xc0, !PT ;  /* 0x000000ff13137812 */ /* 0x000fe400078ec0ff */
[----:B------:R-:W-:Y:S02]  /*2240*/  LOP3.LUT R22, R22, 0xff, RZ, 0xc0, !PT ;  /* 0x000000ff16167812 */ /* 0x000fe400078ec0ff */
[----:B------:R-:W-:Y:S02]  /*2250*/  IADD3 R21, PT, PT, R19, -0x1, RZ ;  /* 0xffffffff13157810 */ /* 0x000fe40007ffe0ff */
[----:B------:R-:W-:-:S02]  /*2260*/  IADD3 R0, PT, PT, R22, -0x1, RZ ;  /* 0xffffffff16007810 */ /* 0x000fc40007ffe0ff */
[----:B------:R-:W-:Y:S02]  /*2270*/  ISETP.GT.U32.AND P0, PT, R21, 0xfd, PT ;  /* 0x000000fd1500780c */ /* 0x000fe40003f04070 */
[----:B------:R-:W-:Y:S02]  /*2280*/  MOV R24, R9 ;  /* 0x0000000900187202 */ /* 0x000fe40000000f00 */
[----:B------:R-:W-:-:S13]  /*2290*/  ISETP.GT.U32.OR P0, PT, R0, 0xfd, P0 ;  /* 0x000000fd0000780c */ /* 0x000fda0000704470 */
[----:B------:R-:W-:Y:S01]  /*22a0*/  @!P0 MOV R20, RZ ;  /* 0x000000ff00148202 */ /* 0x000fe20000000f00 */
[----:B------:R-:W-:Y:S06]  /*22b0*/  @!P0 BRA `(.L_x_106) ;  /* 0x00000000005c8947 */ /* 0x000fec0003800000 */
[----:B------:R-:W-:Y:S02]  /*22c0*/  FSETP.GTU.FTZ.AND P0, PT, |R25|, +INF , PT ;  /* 0x7f8000001900780b */ /* 0x000fe40003f1c200 */
[----:B------:R-:W-:-:S04]  /*22d0*/  FSETP.GTU.FTZ.AND P1, PT, |R9|, +INF , PT ;  /* 0x7f8000000900780b */ /* 0x000fc80003f3c200 */
[----:B------:R-:W-:-:S13]  /*22e0*/  PLOP3.LUT P0, PT, P0, P1, PT, 0xf8, 0x8f ;  /* 0x00000000008f781c */ /* 0x000fda0000703f70 */
[----:B------:R-:W-:Y:S05]  /*22f0*/  @P0 BRA `(.L_x_107) ;  /* 0x00000004004c0947 */ /* 0x000fea0003800000 */
[----:B------:R-:W-:-:S13]  /*2300*/  LOP3.LUT P0, RZ, R24, 0x7fffffff, R25, 0xc8, !PT ;  /* 0x7fffffff18ff7812 */ /* 0x000fda000780c819 */
[----:B------:R-:W-:Y:S05]  /*2310*/  @!P0 BRA `(.L_x_108) ;  /* 0x00000004003c8947 */ /* 0x000fea0003800000 */
[----:B------:R-:W-:Y:S02]  /*2320*/  FSETP.NEU.FTZ.AND P4, PT, |R25|, +INF , PT ;  /* 0x7f8000001900780b */ /* 0x000fe40003f9d200 */
[----:B------:R-:W-:Y:S02]  /*2330*/  FSETP.NEU.FTZ.AND P1, PT, |R9|, +INF , PT ;  /* 0x7f8000000900780b */ /* 0x000fe40003f3d200 */
[----:B------:R-:W-:-:S11]  /*2340*/  FSETP.NEU.FTZ.AND P0, PT, |R25|, +INF , PT ;  /* 0x7f8000001900780b */ /* 0x000fd60003f1d200 */
[----:B------:R-:W-:Y:S05]  /*2350*/  @!P1 BRA !P4, `(.L_x_108) ;  /* 0x00000004002c9947 */ /* 0x000fea0006000000 */
[----:B------:R-:W-:-:S04]  /*2360*/  LOP3.LUT P4, RZ, R25, 0x7fffffff, RZ, 0xc0, !PT ;  /* 0x7fffffff19ff7812 */ /* 0x000fc8000788c0ff */
[----:B------:R-:W-:-:S13]  /*2370*/  PLOP3.LUT P1, PT, P1, P4, PT, 0x2f, 0xf2 ;  /* 0x0000000000f2781c */ /* 0x000fda0000f28577 */
[----:B------:R-:W-:Y:S05]  /*2380*/  @P1 BRA `(.L_x_109) ;  /* 0x0000000400181947 */ /* 0x000fea0003800000 */
[----:B------:R-:W-:-:S04]  /*2390*/  LOP3.LUT P1, RZ, R24, 0x7fffffff, RZ, 0xc0, !PT ;  /* 0x7fffffff18ff7812 */ /* 0x000fc8000782c0ff */
[----:B------:R-:W-:-:S13]  /*23a0*/  PLOP3.LUT P0, PT, P0, P1, PT, 0x2f, 0xf2 ;  /* 0x0000000000f2781c */ /* 0x000fda0000702577 */
[----:B------:R-:W-:Y:S05]  /*23b0*/  @P0 BRA `(.L_x_110) ;  /* 0x0000000400000947 */ /* 0x000fea0003800000 */
[----:B------:R-:W-:Y:S02]  /*23c0*/  ISETP.GE.AND P0, PT, R0, RZ, PT ;  /* 0x000000ff0000720c */ /* 0x000fe40003f06270 */
[----:B------:R-:W-:-:S11]  /*23d0*/  ISETP.GE.AND P1, PT, R21, RZ, PT ;  /* 0x000000ff1500720c */ /* 0x000fd60003f26270 */
[----:B------:R-:W-:Y:S01]  /*23e0*/  @P0 MOV R20, RZ ;  /* 0x000000ff00140202 */ /* 0x000fe20000000f00 */
[----:B------:R-:W-:Y:S01]  /*23f0*/  @!P0 FFMA R25, R25, 1.84467440737095516160e+19, RZ ;  /* 0x5f80000019198823 */ /* 0x000fe200000000ff */
[----:B------:R-:W-:Y:S01]  /*2400*/  @!P0 MOV R20, 0xffffffc0 ;  /* 0xffffffc000148802 */ /* 0x000fe20000000f00 */
[----:B------:R-:W-:-:S03]  /*2410*/  @!P1 FFMA R24, R9, 1.84467440737095516160e+19, RZ ;  /* 0x5f80000009189823 */ /* 0x000fc600000000ff */
[----:B------:R-:W-:-:S07]  /*2420*/  @!P1 IADD3 R20, PT, PT, R20, 0x40, RZ ;  /* 0x0000004014149810 */ /* 0x000fce0007ffe0ff */
.L_x_106:
[----:B------:R-:W-:Y:S01]  /*2430*/  LEA R21, R19, 0xc0800000, 0x17 ;  /* 0xc080000013157811 */ /* 0x000fe200078eb8ff */
[----:B------:R-:W-:Y:S01]  /*2440*/  BSSY.RECONVERGENT B1, `(.L_x_111) ;  /* 0x0000036000017945 */ /* 0x000fe20003800200 */
[----:B------:R-:W-:Y:S02]  /*2450*/  IADD3 R22, PT, PT, R22, -0x7f, RZ ;  /* 0xffffff8116167810 */ /* 0x000fe40007ffe0ff */
[----:B------:R-:W-:-:S03]  /*2460*/  IADD3 R26, PT, PT, -R21, R24, RZ ;  /* 0x00000018151a7210 */ /* 0x000fc60007ffe1ff */
[----:B------:R-:W-:Y:S01]  /*2470*/  IMAD R0, R22, -0x800000, R25 ;  /* 0xff80000016007824 */ /* 0x000fe200078e0219 */
[----:B------:R-:W0:Y:S01]  /*2480*/  MUFU.RCP R24, R26 ;  /* 0x0000001a00187308 */ /* 0x000e220000001000 */
[----:B------:R-:W-:-:S04]  /*2490*/  FADD.FTZ R21, -R26, -RZ ;  /* 0x800000ff1a157221 */ /* 0x000fc80000010100 */
[----:B0-----:R-:W-:-:S04]  /*24a0*/  FFMA R23, R24, R21, 1 ;  /* 0x3f80000018177423 */ /* 0x001fc80000000015 */
[----:B------:R-:W-:-:S04]  /*24b0*/  FFMA R23, R24, R23, R24 ;  /* 0x0000001718177223 */ /* 0x000fc80000000018 */
[----:B------:R-:W-:-:S04]  /*24c0*/  FFMA R24, R0, R23, RZ ;  /* 0x0000001700187223 */ /* 0x000fc800000000ff */
[----:B------:R-:W-:-:S04]  /*24d0*/  FFMA R25, R21, R24, R0 ;  /* 0x0000001815197223 */ /* 0x000fc80000000000 */
[----:B------:R-:W-:Y:S01]  /*24e0*/  FFMA R24, R23, R25, R24 ;  /* 0x0000001917187223 */ /* 0x000fe20000000018 */
[----:B------:R-:W-:-:S03]  /*24f0*/  IADD3 R25, PT, PT, R22, 0x7f, -R19 ;  /* 0x0000007f16197810 */ /* 0x000fc60007ffe813 */
[----:B------:R-:W-:Y:S01]  /*2500*/  FFMA R21, R21, R24, R0 ;  /* 0x0000001815157223 */ /* 0x000fe20000000000 */
[----:B------:R-:W-:-:S03]  /*2510*/  IADD3 R25, PT, PT, R25, R20, RZ ;  /* 0x0000001419197210 */ /* 0x000fc60007ffe0ff */
[----:B------:R-:W-:-:S05]  /*2520*/  FFMA R0, R23, R21, R24 ;  /* 0x0000001517007223 */ /* 0x000fca0000000018 */
[----:B------:R-:W-:-:S04]  /*2530*/  SHF.R.U32.HI R19, RZ, 0x17, R0 ;  /* 0x00000017ff137819 */ /* 0x000fc80000011600 */
[----:B------:R-:W-:-:S04]  /*2540*/  LOP3.LUT R20, R19, 0xff, RZ, 0xc0, !PT ;  /* 0x000000ff13147812 */ /* 0x000fc800078ec0ff */
[----:B------:R-:W-:-:S04]  /*2550*/  IADD3 R19, PT, PT, R20, R25, RZ ;  /* 0x0000001914137210 */ /* 0x000fc80007ffe0ff */
[----:B------:R-:W-:-:S04]  /*2560*/  IADD3 R20, PT, PT, R19, -0x1, RZ ;  /* 0xffffffff13147810 */ /* 0x000fc80007ffe0ff */
[----:B------:R-:W-:-:S13]  /*2570*/  ISETP.GE.U32.AND P0, PT, R20, 0xfe, PT ;  /* 0x000000fe1400780c */ /* 0x000fda0003f06070 */
[----:B------:R-:W-:Y:S05]  /*2580*/  @!P0 BRA `(.L_x_112) ;  /* 0x0000000000808947 */ /* 0x000fea0003800000 */
[----:B------:R-:W-:-:S13]  /*2590*/  ISETP.GT.AND P0, PT, R19, 0xfe, PT ;  /* 0x000000fe1300780c */ /* 0x000fda0003f04270 */
[----:B------:R-:W-:Y:S05]  /*25a0*/  @P0 BRA `(.L_x_113) ;  /* 0x00000000006c0947 */ /* 0x000fea0003800000 */
[----:B------:R-:W-:-:S13]  /*25b0*/  ISETP.GE.AND P0, PT, R19, 0x1, PT ;  /* 0x000000011300780c */ /* 0x000fda0003f06270 */
[----:B------:R-:W-:Y:S05]  /*25c0*/  @P0 BRA `(.L_x_114) ;  /* 0x0000000000740947 */ /* 0x000fea0003800000 */
[----:B------:R-:W-:Y:S02]  /*25d0*/  ISETP.GE.AND P0, PT, R19, -0x18, PT ;  /* 0xffffffe81300780c */ /* 0x000fe40003f06270 */
[----:B------:R-:W-:-:S11]  /*25e0*/  LOP3.LUT R0, R0, 0x80000000, RZ, 0xc0, !PT ;  /* 0x8000000000007812 */ /* 0x000fd600078ec0ff */
[----:B------:R-:W-:Y:S05]  /*25f0*/  @!P0 BRA `(.L_x_114) ;  /* 0x0000000000688947 */ /* 0x000fea0003800000 */
[CCC-:B------:R-:W-:Y:S01]  /*2600*/  FFMA.RZ R20, R23.reuse, R21.reuse, R24.reuse ;  /* 0x0000001517147223 */ /* 0x1c0fe2000000c018 */
[CCC-:B------:R-:W-:Y:S01]  /*2610*/  FFMA.RP R22, R23.reuse, R21.reuse, R24.reuse ;  /* 0x0000001517167223 */ /* 0x1c0fe20000008018 */
[----:B------:R-:W-:Y:S01]  /*2620*/  FFMA.RM R23, R23, R21, R24 ;  /* 0x0000001517177223 */ /* 0x000fe20000004018 */
[C---:B------:R-:W-:Y:S02]  /*2630*/  IADD3 R21, PT, PT, R19.reuse, 0x20, RZ ;  /* 0x0000002013157810 */ /* 0x040fe40007ffe0ff */
[----:B------:R-:W-:Y:S02]  /*2640*/  LOP3.LUT R20, R20, 0x7fffff, RZ, 0xc0, !PT ;  /* 0x007fffff14147812 */ /* 0x000fe400078ec0ff */
[C---:B------:R-:W-:Y:S02]  /*2650*/  ISETP.NE.AND P4, PT, R19.reuse, RZ, PT ;  /* 0x000000ff1300720c */ /* 0x040fe40003f85270 */
[----:B------:R-:W-:Y:S02]  /*2660*/  LOP3.LUT R20, R20, 0x800000, RZ, 0xfc, !PT ;  /* 0x0080000014147812 */ /* 0x000fe400078efcff */
[----:B------:R-:W-:-:S02]  /*2670*/  ISETP.NE.AND P1, PT, R19, RZ, PT ;  /* 0x000000ff1300720c */ /* 0x000fc40003f25270 */
[----:B------:R-:W-:Y:S02]  /*2680*/  IADD3 R19, PT, PT, -R19, RZ, RZ ;  /* 0x000000ff13137210 */ /* 0x000fe40007ffe1ff */
[----:B------:R-:W-:Y:S02]  /*2690*/  SHF.L.U32 R21, R20, R21, RZ ;  /* 0x0000001514157219 */ /* 0x000fe400000006ff */
[----:B------:R-:W-:Y:S02]  /*26a0*/  FSETP.NEU.FTZ.AND P0, PT, R22, R23, PT ;  /* 0x000000171600720b */ /* 0x000fe40003f1d000 */
[----:B------:R-:W-:Y:S02]  /*26b0*/  SEL R19, R19, RZ, P4 ;  /* 0x000000ff13137207 */ /* 0x000fe40002000000 */
[----:B------:R-:W-:Y:S02]  /*26c0*/  ISETP.NE.AND P1, PT, R21, RZ, P1 ;  /* 0x000000ff1500720c */ /* 0x000fe40000f25270 */
[----:B------:R-:W-:-:S02]  /*26d0*/  SHF.R.U32.HI R22, RZ, R19, R20 ;  /* 0x00000013ff167219 */ /* 0x000fc40000011614 */
[----:B------:R-:W-:Y:S02]  /*26e0*/  PLOP3.LUT P0, PT, P0, P1, PT, 0xf8, 0x8f ;  /* 0x00000000008f781c */ /* 0x000fe40000703f70 */
[----:B------:R-:W-:Y:S02]  /*26f0*/  SHF.R.U32.HI R20, RZ, 0x1, R22 ;  /* 0x00000001ff147819 */ /* 0x000fe40000011616 */
[----:B------:R-:W-:-:S04]  /*2700*/  SEL R19, RZ, 0x1, !P0 ;  /* 0x00000001ff137807 */ /* 0x000fc80004000000 */
[----:B------:R-:W-:-:S04]  /*2710*/  LOP3.LUT R19, R19, 0x1, R20, 0xf8, !PT ;  /* 0x0000000113137812 */ /* 0x000fc800078ef814 */
[----:B------:R-:W-:-:S04]  /*2720*/  LOP3.LUT R19, R19, R22, RZ, 0xc0, !PT ;  /* 0x0000001613137212 */ /* 0x000fc800078ec0ff */
[----:B------:R-:W-:-:S04]  /*2730*/  IADD3 R19, PT, PT, R20, R19, RZ ;  /* 0x0000001314137210 */ /* 0x000fc80007ffe0ff */
[----:B------:R-:W-:Y:S01]  /*2740*/  LOP3.LUT R0, R19, R0, RZ, 0xfc, !PT ;  /* 0x0000000013007212 */ /* 0x000fe200078efcff */
[----:B------:R-:W-:Y:S06]  /*2750*/  BRA `(.L_x_114) ;  /* 0x0000000000107947 */ /* 0x000fec0003800000 */
.L_x_113:
[----:B------:R-:W-:-:S04]  /*2760*/  LOP3.LUT R0, R0, 0x80000000, RZ, 0xc0, !PT ;  /* 0x8000000000007812 */ /* 0x000fc800078ec0ff */
[----:B------:R-:W-:Y:S01]  /*2770*/  LOP3.LUT R0, R0, 0x7f800000, RZ, 0xfc, !PT ;  /* 0x7f80000000007812 */ /* 0x000fe200078efcff */
[----:B------:R-:W-:Y:S06]  /*2780*/  BRA `(.L_x_114) ;  /* 0x0000000000047947 */ /* 0x000fec0003800000 */
.L_x_112:
[----:B------:R-:W-:-:S07]  /*2790*/  LEA R0, R25, R0, 0x17 ;  /* 0x0000000019007211 */ /* 0x000fce00078eb8ff */
.L_x_114:
[----:B------:R-:W-:Y:S05]  /*27a0*/  BSYNC.RECONVERGENT B1 ;  /* 0x0000000000017941 */ /* 0x000fea0003800200 */
.L_x_111:
[----:B------:R-:W-:Y:S05]  /*27b0*/  BRA `(.L_x_115) ;  /* 0x0000000000207947 */ /* 0x000fea0003800000 */
.L_x_110:
[----:B------:R-:W-:-:S04]  /*27c0*/  LOP3.LUT R0, R24, 0x80000000, R25, 0x48, !PT ;  /* 0x8000000018007812 */ /* 0x000fc800078e4819 */
[----:B------:R-:W-:Y:S01]  /*27d0*/  LOP3.LUT R0, R0, 0x7f800000, RZ, 0xfc, !PT ;  /* 0x7f80000000007812 */ /* 0x000fe200078efcff */
[----:B------:R-:W-:Y:S06]  /*27e0*/  BRA `(.L_x_115) ;  /* 0x0000000000147947 */ /* 0x000fec0003800000 */
.L_x_109:
[----:B------:R-:W-:Y:S01]  /*27f0*/  LOP3.LUT R0, R24, 0x80000000, R25, 0x48, !PT ;  /* 0x8000000018007812 */ /* 0x000fe200078e4819 */
[----:B------:R-:W-:Y:S06]  /*2800*/  BRA `(.L_x_115) ;  /* 0x00000000000c7947 */ /* 0x000fec0003800000 */
.L_x_108:
[----:B------:R-:W0:Y:S01]  /*2810*/  MUFU.RSQ R0, -QNAN ;  /* 0xffc0000000007908 */ /* 0x000e220000001400 */
[----:B------:R-:W-:Y:S05]  /*2820*/  BRA `(.L_x_115) ;  /* 0x0000000000047947 */ /* 0x000fea0003800000 */
.L_x_107:
[----:B------:R-:W-:-:S07]  /*2830*/  FADD.FTZ R0, R25, R9 ;  /* 0x0000000919007221 */ /* 0x000fce0000010000 */
.L_x_115:
[----:B------:R-:W-:Y:S05]  /*2840*/  BSYNC.RECONVERGENT B0 ;  /* 0x0000000000007941 */ /* 0x000fea0003800200 */
.L_x_105:
[----:B------:R-:W-:Y:S01]  /*2850*/  HFMA2 R21, -RZ, RZ, 0, 0 ;  /* 0x00000000ff157431 */ /* 0x000fe200000001ff */
[----:B------:R-:W-:-:S04]  /*2860*/  MOV R20, R2 ;  /* 0x0000000200147202 */ /* 0x000fc80000000f00 */
[----:B0-----:R-:W-:Y:S05]  /*2870*/  RET.REL.NODEC R20 `(_Z7scale_pPA2_fi) ;  /* 0xffffffd414e07950 */ /* 0x001fea0003c3ffff */
.L_x_116:
        /* <DEDUP_REMOVED lines=16> */
.L_x_124:


//--------------------- .text._Z9to_real_pPA2_fPdi --------------------------
	.section	.text._Z9to_real_pPA2_fPdi,"ax",@progbits
	.align	128
        .global         _Z9to_real_pPA2_fPdi
        .type           _Z9to_real_pPA2_fPdi,@function
        .size           _Z9to_real_pPA2_fPdi,(.L_x_131 - _Z9to_real_pPA2_fPdi)
        .other          _Z9to_real_pPA2_fPdi,@"STO_CUDA_ENTRY STV_DEFAULT"
_Z9to_real_pPA2_fPdi:
.text._Z9to_real_pPA2_fPdi:
        /* <DEDUP_REMOVED lines=27> */
.L_x_122:
[----:B0-----:R-:W0:Y:S01]  /*01b0*/  LDCU UR10, c[0x0][0x390] ;  /* 0x00007200ff0a77ac */ /* 0x001e220008000800 */
[----:B----4-:R-:W-:Y:S01]  /*01c0*/  IMAD.MOV.U32 R7, RZ, RZ, RZ ;  /* 0x000000ffff077224 */ /* 0x010fe200078e00ff */
[----:B0-----:R-:W-:Y:S02]  /*01d0*/  UISETP.GE.U32.AND UP0, UPT, UR10, 0x10, UPT ;  /* 0x000000100a00788c */ /* 0x001fe4000bf06070 */
[C---:B------:R-:W-:Y:S02]  /*01e0*/  IMAD R6, R3.reuse, UR10, RZ ;  /* 0x0000000a03067c24 */ /* 0x040fe4000f8e02ff */
[----:B------:R-:W-:-:S05]  /*01f0*/  VIADD R3, R3, 0x1 ;  /* 0x0000000103037836 */ /* 0x000fca0000000000 */
[----:B------:R-:W-:Y:S01]  /*0200*/  ISETP.NE.AND P2, PT, R3, R0, PT ;  /* 0x000000000300720c */ /* 0x000fe20003f45270 */
[----:B-123--:R-:W-:-:S12]  /*0210*/  BRA.U !UP0, `(.L_x_117) ;  /* 0x00000005080c7547 */ /* 0x00efd8000b800000 */
[----:B------:R-:W-:Y:S02]  /*0220*/  IMAD.U32 R8, RZ, RZ, UR6 ;  /* 0x00000006ff087e24 */ /* 0x000fe4000f8e00ff */
[----:B------:R-:W-:Y:S02]  /*0230*/  IMAD.U32 R9, RZ, RZ, UR7 ;  /* 0x00000007ff097e24 */ /* 0x000fe4000f8e00ff */
[----:B------:R-:W-:Y:S02]  /*0240*/  IMAD.U32 R10, RZ, RZ, UR4 ;  /* 0x00000004ff0a7e24 */ /* 0x000fe4000f8e00ff */
[----:B------:R-:W-:Y:S02]  /*0250*/  IMAD.U32 R11, RZ, RZ, UR5 ;  /* 0x00000005ff0b7e24 */ /* 0x000fe4000f8e00ff */
[----:B------:R-:W-:-:S04]  /*0260*/  IMAD.WIDE.U32 R8, R6, 0x8, R8 ;  /* 0x0000000806087825 */ /* 0x000fc800078e0008 */
[----:B------:R-:W-:-:S04]  /*0270*/  IMAD.WIDE.U32 R10, R6, 0x8, R10 ;  /* 0x00000008060a7825 */ /* 0x000fc800078e000a */
[----:B------:R-:W-:Y:S02]  /*0280*/  IMAD.MOV.U32 R22, RZ, RZ, R8 ;  /* 0x000000ffff167224 */ /* 0x000fe400078e0008 */
[----:B------:R-:W-:Y:S02]  /*0290*/  IMAD.MOV.U32 R23, RZ, RZ, R9 ;  /* 0x000000ffff177224 */ /* 0x000fe400078e0009 */
[----:B------:R-:W-:-:S07]  /*02a0*/  IMAD.MOV.U32 R7, RZ, RZ, R5 ;  /* 0x000000ffff077224 */ /* 0x000fce00078e0005 */
.L_x_118:
[----:B0-----:R-:W2:Y:S01]  /*02b0*/  LDG.E R12, desc[UR8][R10.64+-0x40] ;  /* 0xffffc0080a0c7981 */ /* 0x001ea2000c1e1900 */
[----:B------:R-:W-:Y:S02]  /*02c0*/  IMAD.MOV.U32 R8, RZ, RZ, R22 ;  /* 0x000000ffff087224 */ /* 0x000fe400078e0016 */
[----:B------:R-:W-:Y:S01]  /*02d0*/  IMAD.MOV.U32 R9, RZ, RZ, R23 ;  /* 0x000000ffff097224 */ /* 0x000fe200078e0017 */
[----:B--2---:R-:W0:Y:S04]  /*02e0*/  F2F.F64.F32 R12, R12 ;  /* 0x0000000c000c7310 */ /* 0x004e280000201800 */
[----:B0-----:R0:W-:Y:S04]  /*02f0*/  STG.E.64 desc[UR8][R8.64+-0x40], R12 ;  /* 0xffffc00c08007986 */ /* 0x0011e8000c101b08 */
[----:B------:R-:W2:Y:S02]  /*0300*/  LDG.E R16, desc[UR8][R10.64+-0x38] ;  /* 0xffffc8080a107981 */ /* 0x000ea4000c1e1900 */
[----:B--2---:R-:W1:Y:S02]  /*0310*/  F2F.F64.F32 R16, R16 ;  /* 0x0000001000107310 */ /* 0x004e640000201800 */
[----:B-1----:R1:W-:Y:S04]  /*0320*/  STG.E.64 desc[UR8][R8.64+-0x38], R16 ;  /* 0xffffc81008007986 */ /* 0x0023e8000c101b08 */
[----:B------:R-:W2:Y:S02]  /*0330*/  LDG.E R18, desc[UR8][R10.64+-0x30] ;  /* 0xffffd0080a127981 */ /* 0x000ea4000c1e1900 */
[----:B--2---:R-:W2:Y:S02]  /*0340*/  F2F.F64.F32 R18, R18 ;  /* 0x0000001200127310 */ /* 0x004ea40000201800 */
[----:B--2---:R2:W-:Y:S04]  /*0350*/  STG.E.64 desc[UR8][R8.64+-0x30], R18 ;  /* 0xffffd01208007986 */ /* 0x0045e8000c101b08 */
[----:B------:R-:W3:Y:S02]  /*0360*/  LDG.E R20, desc[UR8][R10.64+-0x28] ;  /* 0xffffd8080a147981 */ /* 0x000ee4000c1e1900 */
[----:B---3--:R-:W3:Y:S02]  /*0370*/  F2F.F64.F32 R20, R20 ;  /* 0x0000001400147310 */ /* 0x008ee40000201800 */
[----:B---3--:R3:W-:Y:S04]  /*0380*/  STG.E.64 desc[UR8][R8.64+-0x28], R20 ;  /* 0xffffd81408007986 */ /* 0x0087e8000c101b08 */
[----:B------:R-:W0:Y:S02]  /*0390*/  LDG.E R22, desc[UR8][R10.64+-0x20] ;  /* 0xffffe0080a167981 */ /* 0x000e24000c1e1900 */
[----:B0-----:R-:W0:Y:S02]  /*03a0*/  F2F.F64.F32 R12, R22 ;  /* 0x00000016000c7310 */ /* 0x001e240000201800 */
[----:B0-----:R0:W-:Y:S04]  /*03b0*/  STG.E.64 desc[UR8][R8.64+-0x20], R12 ;  /* 0xffffe00c08007986 */ /* 0x0011e8000c101b08 */
[----:B------:R-:W1:Y:S02]  /*03c0*/  LDG.E R23, desc[UR8][R10.64+-0x18] ;  /* 0xffffe8080a177981 */ /* 0x000e64000c1e1900 */
[----:B-1----:R-:W1:Y:S02]  /*03d0*/  F2F.F64.F32 R16, R23 ;  /* 0x0000001700107310 */ /* 0x002e640000201800 */
        /* <DEDUP_REMOVED lines=26> */
[----:B--2---:R-:W1:Y:S02]  /*0580*/  F2F.F64.F32 R18, R24 ;  /* 0x0000001800127310 */ /* 0x004e640000201800 */
[----:B-1----:R0:W-:Y:S04]  /*0590*/  STG.E.64 desc[UR8][R8.64+0x30], R18 ;  /* 0x0000301208007986 */ /* 0x0021e8000c101b08 */
[----:B------:R1:W3:Y:S01]  /*05a0*/  LDG.E R25, desc[UR8][R10.64+0x38] ;  /* 0x000038080a197981 */ /* 0x0002e2000c1e1900 */
[----:B------:R-:W-:-:S02]  /*05b0*/  IADD3 R7, PT, PT, R7, 0x10, RZ ;  /* 0x0000001007077810 */ /* 0x000fc40007ffe0ff */
[----:B------:R-:W-:Y:S02]  /*05c0*/  IADD3 R22, P4, PT, R8, 0x80, RZ ;  /* 0x0000008008167810 */ /* 0x000fe40007f9e0ff */
[----:B------:R-:W-:-:S03]  /*05d0*/  ISETP.NE.AND P3, PT, R7, RZ, PT ;  /* 0x000000ff0700720c */ /* 0x000fc60003f65270 */
[----:B------:R-:W-:Y:S01]  /*05e0*/  IMAD.X R23, RZ, RZ, R9, P4 ;  /* 0x000000ffff177224 */ /* 0x000fe200020e0609 */
[----:B-1----:R-:W-:-:S05]  /*05f0*/  IADD3 R10, P5, PT, R10, 0x80, RZ ;  /* 0x000000800a0a7810 */ /* 0x002fca0007fbe0ff */
[----:B------:R-:W-:Y:S01]  /*0600*/  IMAD.X R11, RZ, RZ, R11, P5 ;  /* 0x000000ffff0b7224 */ /* 0x000fe200028e060b */
[----:B---3--:R-:W1:Y:S02]  /*0610*/  F2F.F64.F32 R20, R25 ;  /* 0x0000001900147310 */ /* 0x008e640000201800 */
[----:B-1----:R0:W-:Y:S01]  /*0620*/  STG.E.64 desc[UR8][R8.64+0x38], R20 ;  /* 0x0000381408007986 */ /* 0x0021e2000c101b08 */
[----:B------:R-:W-:Y:S05]  /*0630*/  @P3 BRA `(.L_x_118) ;  /* 0xfffffffc001c3947 */ /* 0x000fea000383ffff */
[----:B------:R-:W-:-:S07]  /*0640*/  IMAD.MOV.U32 R7, RZ, RZ, R2 ;  /* 0x000000ffff077224 */ /* 0x000fce00078e0002 */
.L_x_117:
[----:B------:R-:W-:-:S13]  /*0650*/  ISETP.NE.AND P3, PT, R14, RZ, PT ;  /* 0x000000ff0e00720c */ /* 0x000fda0003f65270 */
[----:B------:R-:W-:Y:S05]  /*0660*/  @!P3 BRA `(.L_x_119) ;  /* 0x00000004008cb947 */ /* 0x000fea0003800000 */
[----:B------:R-:W-:Y:S01]  /*0670*/  ISETP.NE.AND P3, PT, R15, RZ, PT ;  /* 0x000000ff0f00720c */ /* 0x000fe20003f65270 */
[----:B------:R-:W-:-:S12]  /*0680*/  @!P0 BRA `(.L_x_120) ;  /* 0x00000000009c8947 */ /* 0x000fd80003800000 */
[----:B0-----:R-:W0:Y:S01]  /*0690*/  LDC.64 R16, c[0x0][0x380] ;  /* 0x0000e000ff107b82 */ /* 0x001e220000000a00 */
[----:B------:R-:W-:Y:S01]  /*06a0*/  IMAD.IADD R19, R6, 0x1, R7 ;  /* 0x0000000106137824 */ /* 0x000fe200078e0207 */
[----:B------:R-:W1:Y:S06]  /*06b0*/  LDCU.128 UR12, c[0x0][0x380] ;  /* 0x00007000ff0c77ac */ /* 0x000e6c0008000c00 */
[----:B------:R-:W2:Y:S01]  /*06c0*/  LDC.64 R10, c[0x0][0x388] ;  /* 0x0000e200ff0a7b82 */ /* 0x000ea20000000a00 */
[----:B0-----:R-:W-:-:S05]  /*06d0*/  IMAD.WIDE.U32 R16, R19, 0x8, R16 ;  /* 0x0000000813107825 */ /* 0x001fca00078e0010 */
[----:B------:R-:W3:Y:S01]  /*06e0*/  LDG.E R12, desc[UR8][R16.64] ;  /* 0x00000008100c7981 */ /* 0x000ee2000c1e1900 */
[----:B------:R-:W-:Y:S01]  /*06f0*/  IADD3 R21, P4, PT, R6, R7, RZ ;  /* 0x0000000706157210 */ /* 0x000fe20007f9e0ff */
[----:B--2---:R-:W-:-:S04]  /*0700*/  IMAD.WIDE.U32 R18, R19, 0x8, R10 ;  /* 0x0000000813127825 */ /* 0x004fc800078e000a */
[----:B------:R-:W-:Y:S02]  /*0710*/  IMAD.X R8, RZ, RZ, RZ, P4 ;  /* 0x000000ffff087224 */ /* 0x000fe400020e06ff */
[----:B------:R-:W-:-:S03]  /*0720*/  IMAD.SHL.U32 R20, R21, 0x8, RZ ;  /* 0x0000000815147824 */ /* 0x000fc600078e00ff */
[----:B------:R-:W-:Y:S02]  /*0730*/  SHF.L.U64.HI R21, R21, 0x3, R8 ;  /* 0x0000000315157819 */ /* 0x000fe40000010208 */
[----:B-1----:R-:W-:-:S04]  /*0740*/  IADD3 R8, P4, PT, R20, UR12, RZ ;  /* 0x0000000c14087c10 */ /* 0x002fc8000ff9e0ff */
[----:B------:R-:W-:Y:S01]  /*0750*/  IADD3.X R9, PT, PT, R21, UR13, RZ, P4, !PT ;  /* 0x0000000d15097c10 */ /* 0x000fe2000a7fe4ff */
[----:B---3--:R-:W0:Y:S02]  /*0760*/  F2F.F64.F32 R12, R12 ;  /* 0x0000000c000c7310 */ /* 0x008e240000201800 */
[----:B0-----:R0:W-:Y:S04]  /*0770*/  STG.E.64 desc[UR8][R18.64], R12 ;  /* 0x0000000c12007986 */ /* 0x0011e8000c101b08 */
[----:B------:R-:W2:Y:S01]  /*0780*/  LDG.E R16, desc[UR8][R8.64+0x8] ;  /* 0x0000080808107981 */ /* 0x000ea2000c1e1900 */
[----:B------:R-:W-:-:S04]  /*0790*/  IADD3 R10, P4, PT, R20, UR14, RZ ;  /* 0x0000000e140a7c10 */ /* 0x000fc8000ff9e0ff */
[----:B------:R-:W-:Y:S01]  /*07a0*/  IADD3.X R11, PT, PT, R21, UR15, RZ, P4, !PT ;  /* 0x0000000f150b7c10 */ /* 0x000fe2000a7fe4ff */
[----:B--2---:R-:W1:Y:S04]  /*07b0*/  F2F.F64.F32 R16, R16 ;  /* 0x0000001000107310 */ /* 0x004e680000201800 */
[----:B-1----:R1:W-:Y:S04]  /*07c0*/  STG.E.64 desc[UR8][R10.64+0x8], R16 ;  /* 0x000008100a007986 */ /* 0x0023e8000c101b08 */
[----:B------:R-:W2:Y:S02]  /*07d0*/  LDG.E R20, desc[UR8][R8.64+0x10] ;  /* 0x0000100808147981 */ /* 0x000ea4000c1e1900 */
[----:B--2---:R-:W2:Y:S02]  /*07e0*/  F2F.F64.F32 R20, R20 ;  /* 0x0000001400147310 */ /* 0x004ea40000201800 */
[----:B--2---:R2:W-:Y:S04]  /*07f0*/  STG.E.64 desc[UR8][R10.64+0x10], R20 ;  /* 0x000010140a007986 */ /* 0x0045e8000c101b08 */
[----:B------:R-:W3:Y:S02]  /*0800*/  LDG.E R22, desc[UR8][R8.64+0x18] ;  /* 0x0000180808167981 */ /* 0x000ee4000c1e1900 */
[----:B---3--:R-:W3:Y:S02]  /*0810*/  F2F.F64.F32 R22, R22 ;  /* 0x0000001600167310 */ /* 0x008ee40000201800 */
[----:B---3--:R3:W-:Y:S04]  /*0820*/  STG.E.64 desc[UR8][R10.64+0x18], R22 ;  /* 0x000018160a007986 */ /* 0x0087e8000c101b08 */
[----:B0-----:R-:W4:Y:S02]  /*0830*/  LDG.E R12, desc[UR8][R8.64+0x20] ;  /* 0x00002008080c7981 */ /* 0x001f24000c1e1900 */
[----:B----4-:R-:W0:Y:S02]  /*0840*/  F2F.F64.F32 R12, R12 ;  /* 0x0000000c000c7310 */ /* 0x010e240000201800 */
[----:B0-----:R3:W-:Y:S04]  /*0850*/  STG.E.64 desc[UR8][R10.64+0x20], R12 ;  /* 0x0000200c0a007986 */ /* 0x0017e8000c101b08 */
[----:B------:R-:W1:Y:S02]  /*0860*/  LDG.E R24, desc[UR8][R8.64+0x28] ;  /* 0x0000280808187981 */ /* 0x000e64000c1e1900 */
[----:B-1----:R-:W0:Y:S02]  /*0870*/  F2F.F64.F32 R16, R24 ;  /* 0x0000001800107310 */ /* 0x002e240000201800 */
[----:B0-----:R3:W-:Y:S04]  /*0880*/  STG.E.64 desc[UR8][R10.64+0x28], R16 ;  /* 0x000028100a007986 */ /* 0x0017e8000c101b08 */
[----:B------:R-:W4:Y:S02]  /*0890*/  LDG.E R18, desc[UR8][R8.64+0x30] ;  /* 0x0000300808127981 */ /* 0x000f24000c1e1900 */
[----:B----4-:R-:W0:Y:S02]  /*08a0*/  F2F.F64.F32 R18, R18 ;  /* 0x0000001200127310 */ /* 0x010e240000201800 */
[----:B0-----:R3:W-:Y:S04]  /*08b0*/  STG.E.64 desc[UR8][R10.64+0x30], R18 ;  /* 0x000030120a007986 */ /* 0x0017e8000c101b08 */
[----:B--2---:R-:W2:Y:S01]  /*08c0*/  LDG.E R20, desc[UR8][R8.64+0x38] ;  /* 0x0000380808147981 */ /* 0x004ea2000c1e1900 */
[----:B------:R-:W-:Y:S01]  /*08d0*/  VIADD R7, R7, 0x8 ;  /* 0x0000000807077836 */ /* 0x000fe20000000000 */
[----:B--2---:R-:W0:Y:S02]  /*08e0*/  F2F.F64.F32 R20, R20 ;  /* 0x0000001400147310 */ /* 0x004e240000201800 */
[----:B0-----:R3:W-:Y:S04]  /*08f0*/  STG.E.64 desc[UR8][R10.64+0x38], R20 ;  /* 0x000038140a007986 */ /* 0x0017e8000c101b08 */
.L_x_120:
[----:B------:R-:W-:Y:S05]  /*0900*/  @!P3 BRA `(.L_x_119) ;  /* 0x0000000000e4b947 */ /* 0x000fea0003800000 */
[----:B------:R-:W-:Y:S01]  /*0910*/  ISETP.NE.AND P3, PT, R4, RZ, PT ;  /* 0x000000ff0400720c */ /* 0x000fe20003f65270 */
[----:B------:R-:W-:-:S12]  /*0920*/  @!P1 BRA `(.L_x_121) ;  /* 0x00000000006c9947 */ /* 0x000fd80003800000 */
[----:B0-----:R-:W0:Y:S01]  /*0930*/  LDC.64 R8, c[0x0][0x380] ;  /* 0x0000e000ff087b82 */ /* 0x001e220000000a00 */
[----:B---3--:R-:W-:Y:S01]  /*0940*/  IADD3 R23, PT, PT, R6, R7, RZ ;  /* 0x0000000706177210 */ /* 0x008fe20007ffe0ff */
        /* <DEDUP_REMOVED lines=16> */
[----:B--2---:R-:W0:Y:S04]  /*0a50*/  F2F.F64.F32 R16, R16 ;  /* 0x0000001000107310 */ /* 0x004e280000201800 */
[----:B0-----:R1:W-:Y:S04]  /*0a60*/  STG.E.64 desc[UR8][R10.64+0x8], R16 ;  /* 0x000008100a007986 */ /* 0x0013e8000c101b08 */
[----:B------:R-:W2:Y:S02]  /*0a70*/  LDG.E R18, desc[UR8][R8.64+0x10] ;  /* 0x0000100808127981 */ /* 0x000ea4000c1e1900 */
[----:B--2---:R-:W0:Y:S02]  /*0a80*/  F2F.F64.F32 R18, R18 ;  /* 0x0000001200127310 */ /* 0x004e240000201800 */
[----:B0-----:R1:W-:Y:S04]  /*0a90*/  STG.E.64 desc[UR8][R10.64+0x10], R18 ;  /* 0x000010120a007986 */ /* 0x0013e8000c101b08 */
[----:B------:R-:W2:Y:S01]  /*0aa0*/  LDG.E R20, desc[UR8][R8.64+0x18] ;  /* 0x0000180808147981 */ /* 0x000ea2000c1e1900 */
[----:B------:R-:W-:Y:S01]  /*0ab0*/  VIADD R7, R7, 0x4 ;  /* 0x0000000407077836 */ /* 0x000fe20000000000 */
[----:B--2---:R-:W0:Y:S02]  /*0ac0*/  F2F.F64.F32 R20, R20 ;  /* 0x0000001400147310 */ /* 0x004e240000201800 */
[----:B0-----:R1:W-:Y:S04]  /*0ad0*/  STG.E.64 desc[UR8][R10.64+0x18], R20 ;  /* 0x000018140a007986 */ /* 0x0013e8000c101b08 */
.L_x_121:
[----:B------:R-:W-:Y:S05]  /*0ae0*/  @!P3 BRA `(.L_x_119) ;  /* 0x00000000006cb947 */ /* 0x000fea0003800000 */
[----:B0-----:R-:W0:Y:S01]  /*0af0*/  LDC.64 R8, c[0x0][0x380] ;  /* 0x0000e000ff087b82 */ /* 0x001e220000000a00 */
[----:B-1-3--:R-:W-:-:S07]  /*0b00*/  IMAD.IADD R17, R6, 0x1, R7 ;  /* 0x0000000106117824 */ /* 0x00afce00078e0207 */
[----:B------:R-:W1:Y:S01]  /*0b10*/  LDC.64 R12, c[0x0][0x388] ;  /* 0x0000e200ff0c7b82 */ /* 0x000e620000000a00 */
[----:B0-----:R-:W-:-:S06]  /*0b20*/  IMAD.WIDE.U32 R8, R17, 0x8, R8 ;  /* 0x0000000811087825 */ /* 0x001fcc00078e0008 */
[----:B------:R-:W2:Y:S01]  /*0b30*/  LDG.E R8, desc[UR8][R8.64] ;  /* 0x0000000808087981 */ /* 0x000ea2000c1e1900 */
[----:B------:R-:W-:Y:S01]  /*0b40*/  ISETP.NE.AND P3, PT, R4, 0x1, PT ;  /* 0x000000010400780c */ /* 0x000fe20003f65270 */
[----:B-1----:R-:W-:Y:S01]  /*0b50*/  IMAD.WIDE.U32 R12, R17, 0x8, R12 ;  /* 0x00000008110c7825 */ /* 0x002fe200078e000c */
[----:B--2---:R-:W0:Y:S04]  /*0b60*/  F2F.F64.F32 R10, R8 ;  /* 0x00000008000a7310 */ /* 0x004e280000201800 */
[----:B0-----:R2:W-:Y:S07]  /*0b70*/  STG.E.64 desc[UR8][R12.64], R10 ;  /* 0x0000000a0c007986 */ /* 0x0015ee000c101b08 */
[----:B------:R-:W-:Y:S05]  /*0b80*/  @!P3 BRA `(.L_x_119) ;  /* 0x000000000044b947 */ /* 0x000fea0003800000 */
[----:B------:R-:W0:Y:S01]  /*0b90*/  LDCU.128 UR12, c[0x0][0x380] ;  /* 0x00007000ff0c77ac */ /* 0x000e220008000c00 */
[----:B------:R-:W-:-:S05]  /*0ba0*/  IADD3 R6, P3, PT, R6, R7, RZ ;  /* 0x0000000706067210 */ /* 0x000fca0007f7e0ff */
[----:B--2---:R-:W-:Y:S02]  /*0bb0*/  IMAD.X R11, RZ, RZ, RZ, P3 ;  /* 0x000000ffff0b7224 */ /* 0x004fe400018e06ff */
[----:B------:R-:W-:-:S03]  /*0bc0*/  IMAD.SHL.U32 R10, R6, 0x8, RZ ;  /* 0x00000008060a7824 */ /* 0x000fc600078e00ff */
[----:B------:R-:W-:Y:S02]  /*0bd0*/  SHF.L.U64.HI R11, R6, 0x3, R11 ;  /* 0x00000003060b7819 */ /* 0x000fe4000001020b */
[----:B0-----:R-:W-:-:S04]  /*0be0*/  IADD3 R8, P3, PT, R10, UR12, RZ ;  /* 0x0000000c0a087c10 */ /* 0x001fc8000ff7e0ff */
[----:B------:R-:W-:-:S05]  /*0bf0*/  IADD3.X R9, PT, PT, R11, UR13, RZ, P3, !PT ;  /* 0x0000000d0b097c10 */ /* 0x000fca0009ffe4ff */
[----:B------:R-:W2:Y:S01]  /*0c00*/  LDG.E R6, desc[UR8][R8.64+0x8] ;  /* 0x0000080808067981 */ /* 0x000ea2000c1e1900 */
[----:B------:R-:W-:-:S04]  /*0c10*/  IADD3 R10, P3, PT, R10, UR14, RZ ;  /* 0x0000000e0a0a7c10 */ /* 0x000fc8000ff7e0ff */
[----:B------:R-:W-:Y:S02]  /*0c20*/  IADD3.X R11, PT, PT, R11, UR15, RZ, P3, !PT ;  /* 0x0000000f0b0b7c10 */ /* 0x000fe40009ffe4ff */
[----:B------:R-:W-:Y:S01]  /*0c30*/  ISETP.NE.AND P3, PT, R4, 0x2, PT ;  /* 0x000000020400780c */ /* 0x000fe20003f65270 */
[----:B--2---:R-:W0:Y:S02]  /*0c40*/  F2F.F64.F32 R6, R6 ;  /* 0x0000000600067310 */ /* 0x004e240000201800 */
[----:B0-----:R4:W-:Y:S10]  /*0c50*/  STG.E.64 desc[UR8][R10.64+0x8], R6 ;  /* 0x000008060a007986 */ /* 0x0019f4000c101b08 */
[----:B------:R-:W-:Y:S05]  /*0c60*/  @!P3 BRA `(.L_x_119) ;  /* 0x00000000000cb947 */ /* 0x000fea0003800000 */
[----:B----4-:R-:W2:Y:S02]  /*0c70*/  LDG.E R6, desc[UR8][R8.64+0x10] ;  /* 0x0000100808067981 */ /* 0x010ea4000c1e1900 */
[----:B--2---:R-:W0:Y:S02]  /*0c80*/  F2F.F64.F32 R6, R6 ;  /* 0x0000000600067310 */ /* 0x004e240000201800 */
[----:B0-----:R0:W-:Y:S02]  /*0c90*/  STG.E.64 desc[UR8][R10.64+0x10], R6 ;  /* 0x000010060a007986 */ /* 0x0011e4000c101b08 */
.L_x_119:
[----:B------:R-:W-:Y:S05]  /*0ca0*/  @P2 BRA `(.L_x_122) ;  /* 0xfffffff400402947 */ /* 0x000fea000383ffff */
[----:B------:R-:W-:Y:S05]  /*0cb0*/  EXIT ;  /* 0x000000000000794d */ /* 0x000fea0003800000 */
.L_x_123:
        /* <DEDUP_REMOVED lines=12> */
.L_x_131:


//--------------------- .nv.shared.reserved.0     --------------------------
	.section	.nv.shared.reserved.0,"aw",@nobits
	.weak		__nv_reservedSMEM_offset_0_alias
	.size		__nv_reservedSMEM_offset_0_alias, 0, 64
	.other		__nv_reservedSMEM_offset_0_alias,@"STO_CUDA_RESERVED_SHARED STV_DEFAULT"
__nv_reservedSMEM_offset_0_alias:
	.zero		0
	.zero		64


//--------------------- .nv.shared._Z4sumPPdS_i   --------------------------
	.section	.nv.shared._Z4sumPPdS_i,"aw",@nobits
	.sectionflags	@""
	.align	8
.nv.shared._Z4sumPPdS_i:
	.zero		1040


//--------------------- .nv.constant0._Z12updatekernelPdS_di --------------------------
	.section	.nv.constant0._Z12updatekernelPdS_di,"a",@progbits
	.sectionflags	@""
	.align	4
.nv.constant0._Z12updatekernelPdS_di:
	.zero		924


//--------------------- .nv.constant0._Z22fill_constant_parallelPddi --------------------------
	.section	.nv.constant0._Z22fill_constant_parallelPddi,"a",@progbits
	.sectionflags	@""
	.align	4
.nv.constant0._Z22fill_constant_parallelPddi:
	.zero		916


//--------------------- .nv.constant0._Z4sumPPdS_i --------------------------
	.section	.nv.constant0._Z4sumPPdS_i,"a",@progbits
	.sectionflags	@""
	.align	4
.nv.constant0._Z4sumPPdS_i:
	.zero		916


//--------------------- .nv.constant0._Z17poin_mul_parallelPA2_fS0_S0_i --------------------------
	.section	.nv.constant0._Z17poin_mul_parallelPA2_fS0_S0_i,"a",@progbits
	.sectionflags	@""
	.align	4
.nv.constant0._Z17poin_mul_parallelPA2_fS0_S0_i:
	.zero		924


//--------------------- .nv.constant0._Z12conv_complexPdPA2_fi --------------------------
	.section	.nv.constant0._Z12conv_complexPdPA2_fi,"a",@progbits
	.sectionflags	@""
	.align	4
.nv.constant0._Z12conv_complexPdPA2_fi:
	.zero		916


//--------------------- .nv.constant0._Z7scale_pPA2_fi --------------------------
	.section	.nv.constant0._Z7scale_pPA2_fi,"a",@progbits
	.sectionflags	@""
	.align	4
.nv.constant0._Z7scale_pPA2_fi:
	.zero		908


//--------------------- .nv.constant0._Z9to_real_pPA2_fPdi --------------------------
	.section	.nv.constant0._Z9to_real_pPA2_fPdi,"a",@progbits
	.sectionflags	@""
	.align	4
.nv.constant0._Z9to_real_pPA2_fPdi:
	.zero		916


//--------------------- SYMBOLS --------------------------

	.type		.nv.reservedSmem.offset0,@object
	.size		.nv.reservedSmem.offset0,0x4
	.type		.nv.reservedSmem.cap,@object
	.size		.nv.reservedSmem.cap,0x4
